//
// Generated by NVIDIA NVVM Compiler
//
// Compiler Build ID: CL-36424714
// Cuda compilation tools, release 13.0, V13.0.88
// Based on NVVM 20.0.0
//

.version 9.0
.target sm_100
.address_size 64

	// .globl	_Z14adjust_hue_hwciiPhS_

.visible .entry _Z14adjust_hue_hwciiPhS_(
	.param .u32 _Z14adjust_hue_hwciiPhS__param_0,
	.param .u32 _Z14adjust_hue_hwciiPhS__param_1,
	.param .u64 .ptr .align 1 _Z14adjust_hue_hwciiPhS__param_2,
	.param .u64 .ptr .align 1 _Z14adjust_hue_hwciiPhS__param_3
)
{
	.reg .pred 	%p<41>;
	.reg .b16 	%rs<4>;
	.reg .b32 	%r<56>;
	.reg .b32 	%f<137>;
	.reg .b64 	%rd<9>;
	.reg .b64 	%fd<34>;

	ld.param.u32 	%r10, [_Z14adjust_hue_hwciiPhS__param_0];
	ld.param.u32 	%r11, [_Z14adjust_hue_hwciiPhS__param_1];
	ld.param.u64 	%rd1, [_Z14adjust_hue_hwciiPhS__param_2];
	ld.param.u64 	%rd2, [_Z14adjust_hue_hwciiPhS__param_3];
	mov.u32 	%r12, %ntid.x;
	mov.u32 	%r13, %ctaid.x;
	mov.u32 	%r14, %tid.x;
	mad.lo.s32 	%r15, %r12, %r13, %r14;
	mul.lo.s32 	%r1, %r15, 3;
	mul.lo.s32 	%r16, %r10, %r11;
	mul.lo.s32 	%r17, %r16, 3;
	setp.gt.s32 	%p1, %r1, %r17;
	@%p1 bra 	$L__BB0_24;
	cvta.to.global.u64 	%rd3, %rd1;
	cvt.s64.s32 	%rd4, %r1;
	add.s64 	%rd5, %rd3, %rd4;
	ld.global.u8 	%rs1, [%rd5];
	cvt.rn.f32.u16 	%f1, %rs1;
	ld.global.u8 	%rs2, [%rd5+1];
	cvt.rn.f32.u16 	%f2, %rs2;
	ld.global.u8 	%rs3, [%rd5+2];
	cvt.rn.f32.u16 	%f3, %rs3;
	max.f32 	%f31, %f2, %f3;
	max.f32 	%f4, %f1, %f31;
	min.f32 	%f32, %f2, %f3;
	min.f32 	%f33, %f1, %f32;
	sub.f32 	%f5, %f4, %f33;
	setp.leu.f32 	%p2, %f5, 0f00000000;
	mov.f32 	%f136, 0f00000000;
	@%p2 bra 	$L__BB0_23;
	setp.neu.f32 	%p3, %f4, %f1;
	mov.f32 	%f132, 0f3F800000;
	@%p3 bra 	$L__BB0_20;
	sub.f32 	%f39, %f2, %f3;
	div.rn.f32 	%f6, %f39, %f5;
	setp.geu.f32 	%p5, %f6, 0f00000000;
	setp.lt.f32 	%p6, %f6, 0f00000000;
	selp.f32 	%f7, 0f3F800000, 0f00000000, %p6;
	@%p5 bra 	$L__BB0_8;
	abs.f32 	%f8, %f7;
	setp.num.f32 	%p7, %f8, %f8;
	@%p7 bra 	$L__BB0_6;
	mov.f32 	%f82, 0fBF800000;
	add.rn.f32 	%f132, %f82, %f7;
	bra.uni 	$L__BB0_8;
$L__BB0_6:
	setp.eq.f32 	%p8, %f8, 0f7F800000;
	@%p8 bra 	$L__BB0_8;
	mov.f32 	%f41, 0f00000000;
	mov.f32 	%f42, 0f3F000000;
	mul.rn.f32 	%f43, %f42, %f41;
	mov.f32 	%f44, 0f3DF6384F;
	mul.rn.f32 	%f45, %f44, %f41;
	mul.f32 	%f46, %f45, 0f40400000;
	fma.rn.f32 	%f47, %f43, 0f3FB8AA3B, 0f00000000;
	add.f32 	%f48, %f47, 0f00000000;
	fma.rn.f32 	%f49, %f46, %f43, %f48;
	fma.rn.f32 	%f50, %f45, 0f00000000, %f49;
	add.rn.f32 	%f51, %f41, %f50;
	mul.rn.f32 	%f52, %f51, %f7;
	cvt.rni.f32.f32 	%f53, %f52;
	sub.f32 	%f54, %f52, %f53;
	neg.f32 	%f55, %f52;
	fma.rn.f32 	%f56, %f51, %f7, %f55;
	mov.f32 	%f57, 0f80000000;
	add.rn.f32 	%f58, %f51, %f57;
	neg.f32 	%f59, %f58;
	add.rn.f32 	%f60, %f50, %f59;
	fma.rn.f32 	%f61, %f60, %f7, %f56;
	add.f32 	%f62, %f54, %f61;
	setp.gt.f32 	%p9, %f53, 0f00000000;
	selp.b32 	%r18, 0, -2097152000, %p9;
	setp.lt.f32 	%p10, %f52, 0f00000000;
	selp.f32 	%f63, 0f00000000, 0f7F800000, %p10;
	abs.f32 	%f64, %f52;
	setp.gt.f32 	%p11, %f64, 0f43180000;
	cvt.rzi.s32.f32 	%r19, %f53;
	shl.b32 	%r20, %r19, 23;
	sub.s32 	%r21, %r20, %r18;
	mov.b32 	%f65, %r21;
	add.s32 	%r22, %r18, 2130706432;
	mov.b32 	%f66, %r22;
	fma.rn.f32 	%f67, %f62, 0f391FCB8E, 0f3AAF85ED;
	fma.rn.f32 	%f68, %f67, %f62, 0f3C1D9856;
	fma.rn.f32 	%f69, %f68, %f62, 0f3D6357BB;
	fma.rn.f32 	%f70, %f69, %f62, 0f3E75FDEC;
	fma.rn.f32 	%f71, %f70, %f62, 0f3F317218;
	fma.rn.f32 	%f72, %f71, %f62, 0f3F800000;
	mul.f32 	%f73, %f72, %f66;
	mul.f32 	%f74, %f73, %f65;
	selp.f32 	%f75, %f63, %f74, %p11;
	mul.f32 	%f76, %f7, 0f3F000000;
	cvt.rzi.f32.f32 	%f77, %f76;
	add.f32 	%f78, %f77, %f77;
	sub.f32 	%f79, %f7, %f78;
	abs.f32 	%f80, %f79;
	setp.neu.f32 	%p12, %f80, 0f3F800000;
	neg.f32 	%f81, %f75;
	selp.f32 	%f132, %f75, %f81, %p12;
$L__BB0_8:
	mul.f32 	%f12, %f6, %f132;
	abs.f32 	%f135, %f12;
	setp.lt.f32 	%p13, %f135, 0f40C00000;
	@%p13 bra 	$L__BB0_19;
	setp.gtu.f32 	%p14, %f135, 0f4C400000;
	@%p14 bra 	$L__BB0_16;
	mov.f32 	%f83, 0f40C00000;
	div.approx.f32 	%f84, %f135, %f83;
	cvt.rzi.f32.f32 	%f133, %f84;
	fma.rn.f32 	%f15, %f133, 0fC0C00000, %f135;
	mov.b32 	%r2, %f15;
	setp.lt.u32 	%p15, %r2, 1086324736;
	@%p15 bra 	$L__BB0_15;
	setp.lt.u32 	%p16, %r2, -2147483647;
	@%p16 bra 	$L__BB0_13;
	add.f32 	%f88, %f133, 0fBF800000;
	setp.lt.f32 	%p19, %f15, 0fC0C00000;
	add.f32 	%f89, %f88, 0fBF800000;
	selp.f32 	%f133, %f89, %f88, %p19;
	bra.uni 	$L__BB0_15;
$L__BB0_13:
	add.f32 	%f133, %f133, 0f3F800000;
	setp.ltu.f32 	%p17, %f15, 0f41400000;
	@%p17 bra 	$L__BB0_15;
	add.f32 	%f85, %f133, 0f3F800000;
	fma.rn.f32 	%f86, 0f40C00000, 0fC0400000, %f15;
	setp.ge.f32 	%p18, %f86, 0f00000000;
	add.f32 	%f87, %f85, 0f3F800000;
	selp.f32 	%f133, %f87, %f85, %p18;
$L__BB0_15:
	fma.rn.f32 	%f135, %f133, 0fC0C00000, %f135;
	bra.uni 	$L__BB0_19;
$L__BB0_16:
	mov.b32 	%r3, %f135;
	and.b32  	%r23, %r3, 8388607;
	or.b32  	%r54, %r23, 1065353216;
	mov.b32 	%f134, %r54;
	and.b32  	%r24, %r3, -8388608;
	add.s32 	%r55, %r24, -1082130432;
	setp.eq.s32 	%p20, %r55, 0;
	@%p20 bra 	$L__BB0_18;
$L__BB0_17:
	min.u32 	%r25, %r55, 192937984;
	add.s32 	%r26, %r54, %r25;
	mov.b32 	%f90, %r26;
	mul.f32 	%f91, %f90, 0f3F2AAAAB;
	fma.rn.f32 	%f92, %f91, 0fBFC00000, %f90;
	fma.rn.f32 	%f93, %f92, 0f3F2AAAAB, %f91;
	fma.rn.f32 	%f94, %f93, 0fBFC00000, %f90;
	mov.f32 	%f95, 0f3F2AAAAB;
	fma.rz.f32 	%f96, %f94, %f95, %f93;
	cvt.rzi.f32.f32 	%f97, %f96;
	fma.rn.f32 	%f134, %f97, 0fBFC00000, %f90;
	sub.s32 	%r55, %r55, %r25;
	mov.b32 	%r54, %f134;
	setp.ne.s32 	%p21, %r55, 0;
	setp.ne.s32 	%p22, %r54, 0;
	and.pred  	%p23, %p21, %p22;
	@%p23 bra 	$L__BB0_17;
$L__BB0_18:
	setp.gt.u32 	%p24, %r3, 2139095039;
	selp.f32 	%f99, 0f7FFFFFFF, 0f4C000000, %p24;
	mul.f32 	%f100, %f134, 0f34000000;
	mul.f32 	%f135, %f99, %f100;
$L__BB0_19:
	abs.f32 	%f101, %f135;
	setp.nan.f32 	%p25, %f101, %f101;
	copysign.f32 	%f102, %f12, %f135;
	selp.f32 	%f103, %f135, %f102, %p25;
	mul.f32 	%f104, %f132, %f103;
	fma.rn.f32 	%f105, %f7, 0f40C00000, %f104;
	div.rn.f32 	%f136, %f105, 0f40C00000;
	bra.uni 	$L__BB0_23;
$L__BB0_20:
	setp.neu.f32 	%p4, %f4, %f2;
	@%p4 bra 	$L__BB0_22;
	sub.f32 	%f36, %f3, %f1;
	div.rn.f32 	%f37, %f36, %f5;
	cvt.f64.f32 	%fd4, %f37;
	add.f64 	%fd5, %fd4, 0d4000000000000000;
	div.rn.f64 	%fd6, %fd5, 0d4018000000000000;
	cvt.rn.f32.f64 	%f136, %fd6;
	bra.uni 	$L__BB0_23;
$L__BB0_22:
	sub.f32 	%f34, %f1, %f2;
	div.rn.f32 	%f35, %f34, %f5;
	cvt.f64.f32 	%fd1, %f35;
	add.f64 	%fd2, %fd1, 0d4010000000000000;
	div.rn.f64 	%fd3, %fd2, 0d4018000000000000;
	cvt.rn.f32.f64 	%f136, %fd3;
$L__BB0_23:
	setp.gt.f32 	%p26, %f4, 0f00000000;
	div.rn.f32 	%f106, %f5, %f4;
	selp.f32 	%f107, %f106, 0f00000000, %p26;
	cvt.f64.f32 	%fd7, %f136;
	mul.f64 	%fd8, %fd7, 0d4018000000000000;
	cvt.rzi.s32.f64 	%r27, %fd8;
	cvt.rn.f64.s32 	%fd9, %r27;
	sub.f64 	%fd10, %fd8, %fd9;
	cvt.rn.f32.f64 	%f108, %fd10;
	cvt.f64.f32 	%fd11, %f4;
	cvt.f64.f32 	%fd12, %f107;
	mov.f64 	%fd13, 0d3FF0000000000000;
	sub.f64 	%fd14, %fd13, %fd12;
	mul.f64 	%fd15, %fd14, %fd11;
	mov.f64 	%fd16, 0d3FE0000000000000;
	copysign.f64 	%fd17, %fd15, %fd16;
	add.rz.f64 	%fd18, %fd15, %fd17;
	cvt.rzi.f64.f64 	%fd19, %fd18;
	cvt.rzi.s32.f64 	%r28, %fd19;
	mul.f32 	%f109, %f107, %f108;
	cvt.f64.f32 	%fd20, %f109;
	sub.f64 	%fd21, %fd13, %fd20;
	mul.f64 	%fd22, %fd21, %fd11;
	copysign.f64 	%fd23, %fd22, %fd16;
	add.rz.f64 	%fd24, %fd22, %fd23;
	cvt.rzi.f64.f64 	%fd25, %fd24;
	cvt.rzi.s32.f64 	%r29, %fd25;
	cvt.f64.f32 	%fd26, %f108;
	sub.f64 	%fd27, %fd13, %fd26;
	mul.f64 	%fd28, %fd27, %fd12;
	sub.f64 	%fd29, %fd13, %fd28;
	mul.f64 	%fd30, %fd29, %fd11;
	copysign.f64 	%fd31, %fd30, %fd16;
	add.rz.f64 	%fd32, %fd30, %fd31;
	cvt.rzi.f64.f64 	%fd33, %fd32;
	cvt.rzi.s32.f64 	%r30, %fd33;
	mul.hi.s32 	%r31, %r27, 715827883;
	shr.u32 	%r32, %r31, 31;
	add.s32 	%r33, %r31, %r32;
	mul.lo.s32 	%r34, %r33, 6;
	sub.s32 	%r35, %r27, %r34;
	setp.eq.s32 	%p27, %r35, 0;
	setp.eq.s32 	%p28, %r27, 5;
	or.pred  	%p29, %p28, %p27;
	setp.eq.f32 	%p30, %f107, 0f00000000;
	or.pred  	%p31, %p30, %p29;
	selp.u32 	%r36, 1, 0, %p31;
	cvt.rn.f32.u32 	%f110, %r36;
	setp.eq.s32 	%p32, %r27, 1;
	selp.b32 	%r37, %r29, 0, %p32;
	cvt.rn.f32.s32 	%f111, %r37;
	fma.rn.f32 	%f112, %f4, %f110, %f111;
	and.b32  	%r38, %r27, -2;
	setp.eq.s32 	%p33, %r38, 2;
	selp.b32 	%r39, %r28, 0, %p33;
	cvt.rn.f32.s32 	%f113, %r39;
	add.f32 	%f114, %f112, %f113;
	setp.eq.s32 	%p34, %r27, 4;
	selp.b32 	%r40, %r30, 0, %p34;
	cvt.rn.f32.s32 	%f115, %r40;
	add.f32 	%f116, %f114, %f115;
	cvt.rzi.u32.f32 	%r41, %f116;
	cvta.to.global.u64 	%rd7, %rd2;
	add.s64 	%rd8, %rd7, %rd4;
	st.global.u8 	[%rd8], %r41;
	selp.b32 	%r42, %r30, 0, %p27;
	cvt.rn.f32.s32 	%f117, %r42;
	add.s32 	%r43, %r27, -3;
	setp.lt.u32 	%p35, %r43, -2;
	setp.ne.s32 	%p36, %r35, 0;
	selp.f32 	%f118, 0f3F800000, 0f00000000, %p36;
	selp.f32 	%f119, %f118, 0f00000000, %p30;
	selp.f32 	%f120, %f119, 0f3F800000, %p35;
	fma.rn.f32 	%f121, %f4, %f120, %f117;
	setp.eq.s32 	%p37, %r27, 3;
	selp.b32 	%r44, %r29, 0, %p37;
	cvt.rn.f32.s32 	%f122, %r44;
	add.f32 	%f123, %f121, %f122;
	setp.eq.s32 	%p38, %r38, 4;
	selp.b32 	%r45, %r28, 0, %p38;
	cvt.rn.f32.s32 	%f124, %r45;
	add.f32 	%f125, %f123, %f124;
	cvt.rzi.u32.f32 	%r46, %f125;
	st.global.u8 	[%rd8+1], %r46;
	selp.b32 	%r47, %r28, 0, %p27;
	selp.b32 	%r48, %r28, %r47, %p32;
	setp.eq.s32 	%p39, %r27, 2;
	selp.b32 	%r49, %r30, 0, %p39;
	add.s32 	%r50, %r49, %r48;
	cvt.rn.f32.s32 	%f126, %r50;
	add.s32 	%r51, %r27, -5;
	setp.lt.u32 	%p40, %r51, -2;
	selp.f32 	%f127, %f119, 0f3F800000, %p40;
	fma.rn.f32 	%f128, %f4, %f127, %f126;
	selp.b32 	%r52, %r29, 0, %p28;
	cvt.rn.f32.s32 	%f129, %r52;
	add.f32 	%f130, %f128, %f129;
	cvt.rzi.u32.f32 	%r53, %f130;
	st.global.u8 	[%rd8+2], %r53;
$L__BB0_24:
	ret;

}


// ===== COMPILED SASS (sm_100) =====

	.target	sm_100

	.elftype	@"ET_EXEC"


//--------------------- .note.nv.tkinfo           --------------------------
	.section	.note.nv.tkinfo,"",@"SHT_NOTE"
	.sectionflags	@"SHF_NOTE_NV_TKINFO"
	.tkinfo
        /*0018*/ 	.word	0x00000002
        /*0030*/ 	.string	""
        /*0030*/ 	.string	"ptxas"
        /*0030*/ 	.string	"Cuda compilation tools, release 13.0, V13.0.88"
        /*0030*/ 	.string	"Build cuda_13.0.r13.0/compiler.36424714_0"
        /*0030*/ 	.string	"-arch sm_100 -m 64 "



//--------------------- .note.nv.cuinfo           --------------------------
	.section	.note.nv.cuinfo,"",@"SHT_NOTE"
	.sectionflags	@"SHF_NOTE_NV_CUINFO"
        /*0018*/ 	.short	0x0002
        /*001a*/ 	.short	0x0064
        /*001c*/ 	.short	0x0082
	.zero		2


//--------------------- .nv.info                  --------------------------
	.section	.nv.info,"",@"SHT_CUDA_INFO"
	.align	4


	//----- nvinfo : EIATTR_REGCOUNT
	.align		4
        /*0000*/ 	.byte	0x04, 0x2f
        /*0002*/ 	.short	(.L_1 - .L_0)
	.align		4
.L_0:
        /*0004*/ 	.word	index@(_Z14adjust_hue_hwciiPhS_)
        /*0008*/ 	.word	0x0000001c


	//----- nvinfo : EIATTR_FRAME_SIZE
	.align		4
.L_1:
        /*000c*/ 	.byte	0x04, 0x11
        /*000e*/ 	.short	(.L_3 - .L_2)
	.align		4
.L_2:
        /*0010*/ 	.word	index@($__internal_1_$__cuda_sm3x_div_rn_noftz_f32_slowpath)
        /*0014*/ 	.word	0x00000000


	//----- nvinfo : EIATTR_FRAME_SIZE
	.align		4
.L_3:
        /*0018*/ 	.byte	0x04, 0x11
        /*001a*/ 	.short	(.L_5 - .L_4)
	.align		4
.L_4:
        /*001c*/ 	.word	index@($__internal_0_$__cuda_sm20_div_rn_f64_full)
        /*0020*/ 	.word	0x00000000


	//----- nvinfo : EIATTR_FRAME_SIZE
	.align		4
.L_5:
        /*0024*/ 	.byte	0x04, 0x11
        /*0026*/ 	.short	(.L_7 - .L_6)
	.align		4
.L_6:
        /*0028*/ 	.word	index@(_Z14adjust_hue_hwciiPhS_)
        /*002c*/ 	.word	0x00000000


	//----- nvinfo : EIATTR_MIN_STACK_SIZE
	.align		4
.L_7:
        /*0030*/ 	.byte	0x04, 0x12
        /*0032*/ 	.short	(.L_9 - .L_8)
	.align		4
.L_8:
        /*0034*/ 	.word	index@(_Z14adjust_hue_hwciiPhS_)
        /*0038*/ 	.word	0x00000000
.L_9:


//--------------------- .nv.compat                --------------------------
	.section	.nv.compat,"",@"SHT_CUDA_COMPAT_INFO"
	.align	4
        /*0000*/ 	.byte	0x02, 0x09, 0x00, 0x00, 0x02, 0x02, 0x01, 0x00, 0x02, 0x05, 0x05, 0x00, 0x03, 0x07, 0x01, 0x01
        /*0010*/ 	.byte	0x02, 0x03, 0x00, 0x00, 0x02, 0x06, 0x01, 0x00, 0x04, 0x0b, 0x08, 0x00, 0x01, 0x00, 0x00, 0x00
        /*0020*/ 	.byte	0x00, 0x00, 0x00, 0x00


//--------------------- .nv.info._Z14adjust_hue_hwciiPhS_ --------------------------
	.section	.nv.info._Z14adjust_hue_hwciiPhS_,"",@"SHT_CUDA_INFO"
	.sectionflags	@""
	.align	4


	//----- nvinfo : EIATTR_CUDA_API_VERSION
	.align		4
        /*0000*/ 	.byte	0x04, 0x37
        /*0002*/ 	.short	(.L_11 - .L_10)
.L_10:
        /*0004*/ 	.word	0x00000082


	//----- nvinfo : EIATTR_KPARAM_INFO
	.align		4
.L_11:
        /*0008*/ 	.byte	0x04, 0x17
        /*000a*/ 	.short	(.L_13 - .L_12)
.L_12:
        /*000c*/ 	.word	0x00000000
        /*0010*/ 	.short	0x0003
        /*0012*/ 	.short	0x0010
        /*0014*/ 	.byte	0x00, 0xf5, 0x21, 0x00


	//----- nvinfo : EIATTR_KPARAM_INFO
	.align		4
.L_13:
        /*0018*/ 	.byte	0x04, 0x17
        /*001a*/ 	.short	(.L_15 - .L_14)
.L_14:
        /*001c*/ 	.word	0x00000000
        /*0020*/ 	.short	0x0002
        /*0022*/ 	.short	0x0008
        /*0024*/ 	.byte	0x00, 0xf5, 0x21, 0x00


	//----- nvinfo : EIATTR_KPARAM_INFO
	.align		4
.L_15:
        /*0028*/ 	.byte	0x04, 0x17
        /*002a*/ 	.short	(.L_17 - .L_16)
.L_16:
        /*002c*/ 	.word	0x00000000
        /*0030*/ 	.short	0x0001
        /*0032*/ 	.short	0x0004
        /*0034*/ 	.byte	0x00, 0xf0, 0x11, 0x00


	//----- nvinfo : EIATTR_KPARAM_INFO
	.align		4
.L_17:
        /*0038*/ 	.byte	0x04, 0x17
        /*003a*/ 	.short	(.L_19 - .L_18)
.L_18:
        /*003c*/ 	.word	0x00000000
        /*0040*/ 	.short	0x0000
        /*0042*/ 	.short	0x0000
        /*0044*/ 	.byte	0x00, 0xf0, 0x11, 0x00


	//----- nvinfo : EIATTR_SPARSE_MMA_MASK
	.align		4
.L_19:
        /*0048*/ 	.byte	0x03, 0x50
        /*004a*/ 	.short	0x0000


	//----- nvinfo : EIATTR_MAXREG_COUNT
	.align		4
        /*004c*/ 	.byte	0x03, 0x1b
        /*004e*/ 	.short	0x00ff


	//----- nvinfo : EIATTR_MERCURY_ISA_VERSION
	.align		4
        /*0050*/ 	.byte	0x03, 0x5f
        /*0052*/ 	.short	0x0101


	//----- nvinfo : EIATTR_VRC_CTA_INIT_COUNT
	.align		4
        /*0054*/ 	.byte	0x02, 0x4a
	.zero		1
	.zero		1


	//----- nvinfo : EIATTR_EXIT_INSTR_OFFSETS
	.align		4
        /*0058*/ 	.byte	0x04, 0x1c
        /*005a*/ 	.short	(.L_21 - .L_20)


	//   ....[0]....
.L_20:
        /*005c*/ 	.word	0x000000a0


	//   ....[1]....
        /*0060*/ 	.word	0x000016c0


	//----- nvinfo : EIATTR_CRS_STACK_SIZE
	.align		4
.L_21:
        /*0064*/ 	.byte	0x04, 0x1e
        /*0066*/ 	.short	(.L_23 - .L_22)
.L_22:
        /*0068*/ 	.word	0x00000000


	//----- nvinfo : EIATTR_CBANK_PARAM_SIZE
	.align		4
.L_23:
        /*006c*/ 	.byte	0x03, 0x19
        /*006e*/ 	.short	0x0018


	//----- nvinfo : EIATTR_PARAM_CBANK
	.align		4
        /*0070*/ 	.byte	0x04, 0x0a
        /*0072*/ 	.short	(.L_25 - .L_24)
	.align		4
.L_24:
        /*0074*/ 	.word	index@(.nv.constant0._Z14adjust_hue_hwciiPhS_)
        /*0078*/ 	.short	0x0380
        /*007a*/ 	.short	0x0018


	//----- nvinfo : EIATTR_SW_WAR
	.align		4
.L_25:
        /*007c*/ 	.byte	0x04, 0x36
        /*007e*/ 	.short	(.L_27 - .L_26)
.L_26:
        /*0080*/ 	.word	0x00000008
.L_27:


//--------------------- .nv.callgraph             --------------------------
	.section	.nv.callgraph,"",@"SHT_CUDA_CALLGRAPH"
	.align	4
	.sectionentsize	8
	.align		4
        /*0000*/ 	.word	0x00000000
	.align		4
        /*0004*/ 	.word	0xffffffff
	.align		4
        /*0008*/ 	.word	0x00000000
	.align		4
        /*000c*/ 	.word	0xfffffffe
	.align		4
        /*0010*/ 	.word	0x00000000
	.align		4
        /*0014*/ 	.word	0xfffffffd
	.align		4
        /*0018*/ 	.word	0x00000000
	.align		4
        /*001c*/ 	.word	0xfffffffc


//--------------------- .text._Z14adjust_hue_hwciiPhS_ --------------------------
	.section	.text._Z14adjust_hue_hwciiPhS_,"ax",@progbits
	.align	128
        .global         _Z14adjust_hue_hwciiPhS_
        .type           _Z14adjust_hue_hwciiPhS_,@function
        .size           _Z14adjust_hue_hwciiPhS_,(.L_x_46 - _Z14adjust_hue_hwciiPhS_)
        .other          _Z14adjust_hue_hwciiPhS_,@"STO_CUDA_ENTRY STV_DEFAULT"
_Z14adjust_hue_hwciiPhS_:
.text._Z14adjust_hue_hwciiPhS_:
[----:B------:R-:W-:Y:S01]  /*0000*/  LDC R1, c[0x0][0x37c] ;  /* 0x0000df00ff017b82 */ /* 0x000fe20000000800 */
[----:B------:R-:W0:Y:S01]  /*0010*/  S2R R4, SR_CTAID.X ;  /* 0x0000000000047919 */ /* 0x000e220000002500 */
[----:B------:R-:W1:Y:S01]  /*0020*/  LDCU.64 UR4, c[0x0][0x380] ;  /* 0x00007000ff0477ac */ /* 0x000e620008000a00 */
[----:B------:R-:W0:Y:S01]  /*0030*/  S2R R3, SR_TID.X ;  /* 0x0000000000037919 */ /* 0x000e220000002100 */
[----:B------:R-:W0:Y:S01]  /*0040*/  LDCU UR6, c[0x0][0x360] ;  /* 0x00006c00ff0677ac */ /* 0x000e220008000800 */
[----:B-1----:R-:W-:-:S04]  /*0050*/  UIMAD UR4, UR4, UR5, URZ ;  /* 0x00000005040472a4 */ /* 0x002fc8000f8e02ff */
[----:B------:R-:W-:Y:S01]  /*0060*/  UIMAD UR4, UR4, 0x3, URZ ;  /* 0x00000003040478a4 */ /* 0x000fe2000f8e02ff */
[----:B0-----:R-:W-:-:S04]  /*0070*/  IMAD R4, R4, UR6, R3 ;  /* 0x0000000604047c24 */ /* 0x001fc8000f8e0203 */
[----:B------:R-:W-:-:S05]  /*0080*/  IMAD R4, R4, 0x3, RZ ;  /* 0x0000000304047824 */ /* 0x000fca00078e02ff */
[----:B------:R-:W-:-:S13]  /*0090*/  ISETP.GT.AND P0, PT, R4, UR4, PT ;  /* 0x0000000404007c0c */ /* 0x000fda000bf04270 */
[----:B------:R-:W-:Y:S05]  /*00a0*/  @P0 EXIT ;  /* 0x000000000000094d */ /* 0x000fea0003800000 */
[----:B------:R-:W0:Y:S01]  /*00b0*/  LDCU.64 UR6, c[0x0][0x388] ;  /* 0x00007100ff0677ac */ /* 0x000e220008000a00 */
[----:B------:R-:W-:Y:S01]  /*00c0*/  SHF.R.S32.HI R16, RZ, 0x1f, R4 ;  /* 0x0000001fff107819 */ /* 0x000fe20000011404 */
[----:B------:R-:W1:Y:S01]  /*00d0*/  LDCU.64 UR4, c[0x0][0x358] ;  /* 0x00006b00ff0477ac */ /* 0x000e620008000a00 */
[----:B0-----:R-:W-:-:S04]  /*00e0*/  IADD3 R2, P0, PT, R4, UR6, RZ ;  /* 0x0000000604027c10 */ /* 0x001fc8000ff1e0ff */
[----:B------:R-:W-:-:S05]  /*00f0*/  IADD3.X R3, PT, PT, R16, UR7, RZ, P0, !PT ;  /* 0x0000000710037c10 */ /* 0x000fca00087fe4ff */
[----:B-1----:R-:W2:Y:S04]  /*0100*/  LDG.E.U8 R0, desc[UR4][R2.64] ;  /* 0x0000000402007981 */ /* 0x002ea8000c1e1100 */
[----:B------:R-:W3:Y:S04]  /*0110*/  LDG.E.U8 R5, desc[UR4][R2.64+0x1] ;  /* 0x0000010402057981 */ /* 0x000ee8000c1e1100 */
[----:B------:R-:W4:Y:S01]  /*0120*/  LDG.E.U8 R6, desc[UR4][R2.64+0x2] ;  /* 0x0000020402067981 */ /* 0x000f22000c1e1100 */
[----:B------:R-:W-:Y:S01]  /*0130*/  BSSY.RECONVERGENT B0, `(.L_x_0) ;  /* 0x00000ec000007945 */ /* 0x000fe20003800200 */
[----:B--2---:R-:W-:-:S02]  /*0140*/  I2FP.F32.U32 R8, R0 ;  /* 0x0000000000087245 */ /* 0x004fc40000201000 */
[----:B---3--:R-:W-:Y:S02]  /*0150*/  I2FP.F32.U32 R9, R5 ;  /* 0x0000000500097245 */ /* 0x008fe40000201000 */
[----:B----4-:R-:W-:Y:S01]  /*0160*/  I2FP.F32.U32 R10, R6 ;  /* 0x00000006000a7245 */ /* 0x010fe20000201000 */
[----:B------:R-:W-:-:S03]  /*0170*/  IMAD.MOV.U32 R6, RZ, RZ, RZ ;  /* 0x000000ffff067224 */ /* 0x000fc600078e00ff */
[CCC-:B------:R-:W-:Y:S02]  /*0180*/  FMNMX3 R5, R9.reuse, R10.reuse, R8.reuse, !PT ;  /* 0x0000000a09057276 */ /* 0x1c0fe40007800008 */
[----:B------:R-:W-:-:S04]  /*0190*/  FMNMX3 R0, R9, R10, R8, PT ;  /* 0x0000000a09007276 */ /* 0x000fc80003800008 */
[C---:B------:R-:W-:Y:S01]  /*01a0*/  FSETP.GT.AND P0, PT, R5.reuse, R0, PT ;  /* 0x000000000500720b */ /* 0x040fe20003f04000 */
[----:B------:R-:W-:-:S12]  /*01b0*/  FADD R0, R5, -R0 ;  /* 0x8000000005007221 */ /* 0x000fd80000000000 */
[----:B------:R-:W-:Y:S05]  /*01c0*/  @!P0 BRA `(.L_x_1) ;  /* 0x0000000c00888947 */ /* 0x000fea0003800000 */
[----:B------:R-:W-:-:S13]  /*01d0*/  FSETP.NEU.AND P0, PT, R5, R8, PT ;  /* 0x000000080500720b */ /* 0x000fda0003f0d000 */
[----:B------:R-:W-:Y:S05]  /*01e0*/  @P0 BRA `(.L_x_2) ;  /* 0x0000000800340947 */ /* 0x000fea0003800000 */
[----:B------:R-:W0:Y:S01]  /*01f0*/  MUFU.RCP R7, R0 ;  /* 0x0000000000077308 */ /* 0x000e220000001000 */
[----:B------:R-:W-:Y:S01]  /*0200*/  FADD R3, R9, -R10 ;  /* 0x8000000a09037221 */ /* 0x000fe20000000000 */
[----:B------:R-:W-:Y:S06]  /*0210*/  BSSY.RECONVERGENT B1, `(.L_x_3) ;  /* 0x000000d000017945 */ /* 0x000fec0003800200 */
[----:B------:R-:W1:Y:S01]  /*0220*/  FCHK P0, R3, R0 ;  /* 0x0000000003007302 */ /* 0x000e620000000000 */
[----:B0-----:R-:W-:-:S04]  /*0230*/  FFMA R2, -R0, R7, 1 ;  /* 0x3f80000000027423 */ /* 0x001fc80000000107 */
[----:B------:R-:W-:Y:S01]  /*0240*/  FFMA R2, R7, R2, R7 ;  /* 0x0000000207027223 */ /* 0x000fe20000000007 */
[----:B------:R-:W-:-:S03]  /*0250*/  IMAD.MOV.U32 R7, RZ, RZ, 0x3f800000 ;  /* 0x3f800000ff077424 */ /* 0x000fc600078e00ff */
[----:B------:R-:W-:-:S04]  /*0260*/  FFMA R9, R3, R2, RZ ;  /* 0x0000000203097223 */ /* 0x000fc800000000ff */
[----:B------:R-:W-:-:S04]  /*0270*/  FFMA R6, -R0, R9, R3 ;  /* 0x0000000900067223 */ /* 0x000fc80000000103 */
[----:B------:R-:W-:Y:S01]  /*0280*/  FFMA R6, R2, R6, R9 ;  /* 0x0000000602067223 */ /* 0x000fe20000000009 */
[----:B-1----:R-:W-:Y:S06]  /*0290*/  @!P0 BRA `(.L_x_4) ;  /* 0x0000000000108947 */ /* 0x002fec0003800000 */
[----:B------:R-:W-:Y:S01]  /*02a0*/  IMAD.MOV.U32 R2, RZ, RZ, R0 ;  /* 0x000000ffff027224 */ /* 0x000fe200078e0000 */
[----:B------:R-:W-:-:S07]  /*02b0*/  MOV R8, 0x2d0 ;  /* 0x000002d000087802 */ /* 0x000fce0000000f00 */
[----:B------:R-:W-:Y:S05]  /*02c0*/  CALL.REL.NOINC `($__internal_1_$__cuda_sm3x_div_rn_noftz_f32_slowpath) ;  /* 0x0000001800707944 */ /* 0x000fea0003c00000 */
[----:B------:R-:W-:-:S07]  /*02d0*/  IMAD.MOV.U32 R6, RZ, RZ, R14 ;  /* 0x000000ffff067224 */ /* 0x000fce00078e000e */
.L_x_4:
[----:B------:R-:W-:Y:S05]  /*02e0*/  BSYNC.RECONVERGENT B1 ;  /* 0x0000000000017941 */ /* 0x000fea0003800200 */
.L_x_3:
[C---:B------:R-:W-:Y:S01]  /*02f0*/  FSETP.GEU.AND P0, PT, R6.reuse, RZ, PT ;  /* 0x000000ff0600720b */ /* 0x040fe20003f0e000 */
[----:B------:R-:W-:Y:S01]  /*0300*/  BSSY.RECONVERGENT B1, `(.L_x_5) ;  /* 0x000002c000017945 */ /* 0x000fe20003800200 */
[----:B------:R-:W-:-:S11]  /*0310*/  FSET.BF.LT.AND R3, R6, RZ, PT ;  /* 0x000000ff0603720a */ /* 0x000fd60003801000 */
[----:B------:R-:W-:Y:S05]  /*0320*/  @P0 BRA `(.L_x_6) ;  /* 0x0000000000a40947 */ /* 0x000fea0003800000 */
[----:B------:R-:W-:-:S13]  /*0330*/  FSETP.NAN.AND P0, PT, R3, R3, PT ;  /* 0x000000030300720b */ /* 0x000fda0003f08000 */
[----:B------:R-:W-:Y:S01]  /*0340*/  @P0 FADD R7, R3, -1 ;  /* 0xbf80000003070421 */ /* 0x000fe20000000000 */
[----:B------:R-:W-:Y:S06]  /*0350*/  @P0 BRA `(.L_x_6) ;  /* 0x0000000000980947 */ /* 0x000fec0003800000 */
[----:B------:R-:W-:-:S13]  /*0360*/  FSETP.NEU.AND P0, PT, R3, +INF , PT ;  /* 0x7f8000000300780b */ /* 0x000fda0003f0d000 */
[----:B------:R-:W-:Y:S05]  /*0370*/  @!P0 BRA `(.L_x_6) ;  /* 0x0000000000908947 */ /* 0x000fea0003800000 */
[----:B------:R-:W-:Y:S01]  /*0380*/  FFMA R2, RZ, 1.4426950216293334961, RZ ;  /* 0x3fb8aa3bff027823 */ /* 0x000fe200000000ff */
[----:B------:R-:W-:Y:S02]  /*0390*/  IMAD.MOV.U32 R11, RZ, RZ, 0x391fcb8e ;  /* 0x391fcb8eff0b7424 */ /* 0x000fe400078e00ff */
[----:B------:R-:W-:Y:S01]  /*03a0*/  FMUL R12, R3, 0.5 ;  /* 0x3f000000030c7820 */ /* 0x000fe20000400000 */
[----:B------:R-:W-:-:S04]  /*03b0*/  FADD R2, RZ, R2 ;  /* 0x00000002ff027221 */ /* 0x000fc80000000000 */
[----:B------:R-:W-:Y:S01]  /*03c0*/  FFMA R2, RZ, RZ, R2 ;  /* 0x000000ffff027223 */ /* 0x000fe20000000002 */
[----:B------:R-:W0:Y:S03]  /*03d0*/  FRND.TRUNC R12, R12 ;  /* 0x0000000c000c7307 */ /* 0x000e26000020d000 */
[----:B------:R-:W-:-:S04]  /*03e0*/  FFMA R2, RZ, RZ, R2 ;  /* 0x000000ffff027223 */ /* 0x000fc80000000002 */
[----:B------:R-:W-:-:S04]  /*03f0*/  FADD R8, RZ, R2 ;  /* 0x00000002ff087221 */ /* 0x000fc80000000000 */
[----:B------:R-:W-:Y:S01]  /*0400*/  FMUL R10, R3, R8 ;  /* 0x00000008030a7220 */ /* 0x000fe20000400000 */
[----:B------:R-:W-:-:S03]  /*0410*/  FADD R9, -RZ, R8 ;  /* 0x00000008ff097221 */ /* 0x000fc60000000100 */
[----:B------:R-:W1:Y:S01]  /*0420*/  FRND R7, R10 ;  /* 0x0000000a00077307 */ /* 0x000e620000201000 */
[----:B------:R-:W-:Y:S01]  /*0430*/  FADD R9, R2, -R9 ;  /* 0x8000000902097221 */ /* 0x000fe20000000000 */
[C---:B------:R-:W-:Y:S01]  /*0440*/  FFMA R8, R3.reuse, R8, -R10 ;  /* 0x0000000803087223 */ /* 0x040fe2000000080a */
[----:B------:R-:W-:Y:S01]  /*0450*/  FSETP.GT.AND P1, PT, |R10|, 152, PT ;  /* 0x431800000a00780b */ /* 0x000fe20003f24200 */
[----:B0-----:R-:W-:Y:S02]  /*0460*/  FADD R12, R12, R12 ;  /* 0x0000000c0c0c7221 */ /* 0x001fe40000000000 */
[C---:B------:R-:W-:Y:S02]  /*0470*/  FFMA R9, R3.reuse, R9, R8 ;  /* 0x0000000903097223 */ /* 0x040fe40000000008 */
[----:B------:R-:W0:Y:S01]  /*0480*/  F2I.NTZ R8, R10 ;  /* 0x0000000a00087305 */ /* 0x000e220000203100 */
[----:B------:R-:W-:Y:S01]  /*0490*/  FADD R12, R3, -R12 ;  /* 0x8000000c030c7221 */ /* 0x000fe20000000000 */
[----:B-1----:R-:W-:Y:S01]  /*04a0*/  FADD R2, R10, -R7 ;  /* 0x800000070a027221 */ /* 0x002fe20000000000 */
[----:B------:R-:W-:-:S03]  /*04b0*/  FSETP.GT.AND P0, PT, R7, RZ, PT ;  /* 0x000000ff0700720b */ /* 0x000fc60003f04000 */
[----:B------:R-:W-:Y:S01]  /*04c0*/  FADD R2, R2, R9 ;  /* 0x0000000902027221 */ /* 0x000fe20000000000 */
[----:B------:R-:W-:Y:S02]  /*04d0*/  SEL R7, RZ, 0x83000000, P0 ;  /* 0x83000000ff077807 */ /* 0x000fe40000000000 */
[----:B------:R-:W-:Y:S01]  /*04e0*/  FSETP.GEU.AND P0, PT, R10, RZ, PT ;  /* 0x000000ff0a00720b */ /* 0x000fe20003f0e000 */
[----:B------:R-:W-:Y:S02]  /*04f0*/  FFMA R9, R2, R11, 0.0013391353422775864601 ;  /* 0x3aaf85ed02097423 */ /* 0x000fe4000000000b */
[----:B0-----:R-:W-:Y:S02]  /*0500*/  IMAD R8, R8, 0x800000, -R7 ;  /* 0x0080000008087824 */ /* 0x001fe400078e0a07 */
[----:B------:R-:W-:-:S04]  /*0510*/  FFMA R9, R2, R9, 0.0096188392490148544312 ;  /* 0x3c1d985602097423 */ /* 0x000fc80000000009 */
[----:B------:R-:W-:-:S04]  /*0520*/  FFMA R9, R2, R9, 0.055503588169813156128 ;  /* 0x3d6357bb02097423 */ /* 0x000fc80000000009 */
[----:B------:R-:W-:-:S04]  /*0530*/  FFMA R9, R2, R9, 0.24022644758224487305 ;  /* 0x3e75fdec02097423 */ /* 0x000fc80000000009 */
[C---:B------:R-:W-:Y:S01]  /*0540*/  FFMA R11, R2.reuse, R9, 0.69314718246459960938 ;  /* 0x3f317218020b7423 */ /* 0x040fe20000000009 */
[----:B------:R-:W-:Y:S01]  /*0550*/  VIADD R9, R7, 0x7f000000 ;  /* 0x7f00000007097836 */ /* 0x000fe20000000000 */
[----:B------:R-:W-:Y:S02]  /*0560*/  FSEL R7, RZ, +INF , !P0 ;  /* 0x7f800000ff077808 */ /* 0x000fe40004000000 */
[----:B------:R-:W-:Y:S01]  /*0570*/  FFMA R2, R2, R11, 1 ;  /* 0x3f80000002027423 */ /* 0x000fe2000000000b */
[----:B------:R-:W-:-:S03]  /*0580*/  FSETP.NEU.AND P0, PT, |R12|, 1, PT ;  /* 0x3f8000000c00780b */ /* 0x000fc60003f0d200 */
[----:B------:R-:W-:-:S04]  /*0590*/  FMUL R9, R9, R2 ;  /* 0x0000000209097220 */ /* 0x000fc80000400000 */
[----:B------:R-:W-:-:S05]  /*05a0*/  @!P1 FMUL R7, R8, R9 ;  /* 0x0000000908079220 */ /* 0x000fca0000400000 */
[----:B------:R-:W-:-:S07]  /*05b0*/  FSEL R7, R7, -R7, P0 ;  /* 0x8000000707077208 */ /* 0x000fce0000000000 */
.L_x_6:
[----:B------:R-:W-:Y:S05]  /*05c0*/  BSYNC.RECONVERGENT B1 ;  /* 0x0000000000017941 */ /* 0x000fea0003800200 */
.L_x_5:
[----:B------:R-:W-:Y:S01]  /*05d0*/  FMUL R6, R6, R7 ;  /* 0x0000000706067220 */ /* 0x000fe20000400000 */
[----:B------:R-:W-:Y:S03]  /*05e0*/  BSSY.RECONVERGENT B1, `(.L_x_7) ;  /* 0x0000037000017945 */ /* 0x000fe60003800200 */
[C---:B------:R-:W-:Y:S01]  /*05f0*/  FADD R9, |R6|.reuse, -RZ ;  /* 0x800000ff06097221 */ /* 0x040fe20000000200 */
[----:B------:R-:W-:-:S13]  /*0600*/  FSETP.GEU.AND P0, PT, |R6|, 6, PT ;  /* 0x40c000000600780b */ /* 0x000fda0003f0e200 */
[----:B------:R-:W-:Y:S05]  /*0610*/  @!P0 BRA `(.L_x_8) ;  /* 0x0000000000cc8947 */ /* 0x000fea0003800000 */
[----:B------:R-:W-:-:S13]  /*0620*/  FSETP.GTU.AND P0, PT, R9, 50331648, PT ;  /* 0x4c4000000900780b */ /* 0x000fda0003f0c000 */
[----:B------:R-:W-:Y:S05]  /*0630*/  @P0 BRA `(.L_x_9) ;  /* 0x00000000005c0947 */ /* 0x000fea0003800000 */
[----:B------:R-:W-:Y:S01]  /*0640*/  FMUL R2, R9, 0.16666667163372039795 ;  /* 0x3e2aaaab09027820 */ /* 0x000fe20000400000 */
[----:B------:R-:W-:Y:S05]  /*0650*/  BSSY.RECONVERGENT B2, `(.L_x_10) ;  /* 0x0000013000027945 */ /* 0x000fea0003800200 */
[----:B------:R-:W0:Y:S02]  /*0660*/  FRND.TRUNC R2, R2 ;  /* 0x0000000200027307 */ /* 0x000e24000020d000 */
[----:B0-----:R-:W-:-:S05]  /*0670*/  FFMA R11, R2, -6, R9 ;  /* 0xc0c00000020b7823 */ /* 0x001fca0000000009 */
[----:B------:R-:W-:-:S13]  /*0680*/  ISETP.GE.U32.AND P0, PT, R11, 0x40c00000, PT ;  /* 0x40c000000b00780c */ /* 0x000fda0003f06070 */
[----:B------:R-:W-:Y:S05]  /*0690*/  @!P0 BRA `(.L_x_11) ;  /* 0x0000000000388947 */ /* 0x000fea0003800000 */
[----:B------:R-:W-:-:S04]  /*06a0*/  ISETP.GE.U32.AND P0, PT, R11, -0x7fffffff, PT ;  /* 0x800000010b00780c */ /* 0x000fc80003f06070 */
[----:B------:R-:W-:-:S09]  /*06b0*/  FSETP.GEU.OR P1, PT, R11, -6, !P0 ;  /* 0xc0c000000b00780b */ /* 0x000fd2000472e400 */
[----:B------:R-:W-:-:S04]  /*06c0*/  @P0 FADD R8, R2, -1 ;  /* 0xbf80000002080421 */ /* 0x000fc80000000000 */
[----:B------:R-:W-:-:S04]  /*06d0*/  @!P1 FADD R8, R8, -1 ;  /* 0xbf80000008089421 */ /* 0x000fc80000000000 */
[----:B------:R-:W-:Y:S01]  /*06e0*/  @P0 IMAD.MOV.U32 R2, RZ, RZ, R8 ;  /* 0x000000ffff020224 */ /* 0x000fe200078e0008 */
[----:B------:R-:W-:Y:S06]  /*06f0*/  @P0 BRA `(.L_x_11) ;  /* 0x0000000000200947 */ /* 0x000fec0003800000 */
[----:B------:R-:W-:Y:S01]  /*0700*/  FSETP.GE.AND P0, PT, R11, 12, PT ;  /* 0x414000000b00780b */ /* 0x000fe20003f06000 */
[----:B------:R-:W-:-:S12]  /*0710*/  FADD R2, R2, 1 ;  /* 0x3f80000002027421 */ /* 0x000fd80000000000 */
[----:B------:R-:W-:-:S04]  /*0720*/  @P0 IMAD.MOV.U32 R8, RZ, RZ, 0x40c00000 ;  /* 0x40c00000ff080424 */ /* 0x000fc800078e00ff */
[----:B------:R-:W-:-:S05]  /*0730*/  @P0 FFMA R8, R8, -3, R11 ;  /* 0xc040000008080823 */ /* 0x000fca000000000b */
[----:B------:R-:W-:Y:S01]  /*0740*/  FSETP.GE.AND P1, PT, R8, RZ, P0 ;  /* 0x000000ff0800720b */ /* 0x000fe20000726000 */
[----:B------:R-:W-:-:S12]  /*0750*/  @P0 FADD R8, R2, 1 ;  /* 0x3f80000002080421 */ /* 0x000fd80000000000 */
[----:B------:R-:W-:-:S04]  /*0760*/  @P1 FADD R8, R8, 1 ;  /* 0x3f80000008081421 */ /* 0x000fc80000000000 */
[----:B------:R-:W-:-:S07]  /*0770*/  @P0 IMAD.MOV.U32 R2, RZ, RZ, R8 ;  /* 0x000000ffff020224 */ /* 0x000fce00078e0008 */
.L_x_11:
[----:B------:R-:W-:Y:S05]  /*0780*/  BSYNC.RECONVERGENT B2 ;  /* 0x0000000000027941 */ /* 0x000fea0003800200 */
.L_x_10:
[----:B------:R-:W-:Y:S01]  /*0790*/  FFMA R9, R2, -6, R9 ;  /* 0xc0c0000002097823 */ /* 0x000fe20000000009 */
[----:B------:R-:W-:Y:S06]  /*07a0*/  BRA `(.L_x_8) ;  /* 0x0000000000687947 */ /* 0x000fec0003800000 */
.L_x_9:
[C---:B------:R-:W-:Y:S01]  /*07b0*/  LOP3.LUT R2, R9.reuse, 0xff800000, RZ, 0xc0, !PT ;  /* 0xff80000009027812 */ /* 0x040fe200078ec0ff */
[----:B------:R-:W-:Y:S01]  /*07c0*/  IMAD.MOV.U32 R12, RZ, RZ, 0x7fffffff ;  /* 0x7fffffffff0c7424 */ /* 0x000fe200078e00ff */
[C---:B------:R-:W-:Y:S01]  /*07d0*/  ISETP.GT.U32.AND P0, PT, R9.reuse, 0x7f7fffff, PT ;  /* 0x7f7fffff0900780c */ /* 0x040fe20003f04070 */
[----:B------:R-:W-:Y:S02]  /*07e0*/  BSSY.RECONVERGENT B2, `(.L_x_12) ;  /* 0x0000014000027945 */ /* 0x000fe40003800200 */
[----:B------:R-:W-:Y:S01]  /*07f0*/  VIADD R8, R2, 0xbf800000 ;  /* 0xbf80000002087836 */ /* 0x000fe20000000000 */
[----:B------:R-:W-:Y:S02]  /*0800*/  LOP3.LUT R2, R9, 0x7fffff, RZ, 0xc0, !PT ;  /* 0x007fffff09027812 */ /* 0x000fe400078ec0ff */
[----:B------:R-:W-:Y:S02]  /*0810*/  FSEL R12, R12, 33554432, P0 ;  /* 0x4c0000000c0c7808 */ /* 0x000fe40000000000 */
[----:B------:R-:W-:-:S02]  /*0820*/  ISETP.NE.AND P1, PT, R8, RZ, PT ;  /* 0x000000ff0800720c */ /* 0x000fc40003f25270 */
[----:B------:R-:W-:-:S11]  /*0830*/  LOP3.LUT R2, R2, 0x3f800000, RZ, 0xfc, !PT ;  /* 0x3f80000002027812 */ /* 0x000fd600078efcff */
[----:B------:R-:W-:Y:S05]  /*0840*/  @!P1 BRA `(.L_x_13) ;  /* 0x0000000000349947 */ /* 0x000fea0003800000 */
.L_x_14:
[----:B------:R-:W-:-:S05]  /*0850*/  VIMNMX.U32 R9, PT, PT, R8, 0xb800000, PT ;  /* 0x0b80000008097848 */ /* 0x000fca0003fe0000 */
[----:B------:R-:W-:Y:S02]  /*0860*/  IMAD.IADD R2, R9, 0x1, R2 ;  /* 0x0000000109027824 */ /* 0x000fe400078e0202 */
[----:B------:R-:W-:Y:S02]  /*0870*/  IMAD.IADD R8, R8, 0x1, -R9 ;  /* 0x0000000108087824 */ /* 0x000fe400078e0a09 */
[----:B------:R-:W-:-:S03]  /*0880*/  FMUL R11, R2, 0.6666666865348815918 ;  /* 0x3f2aaaab020b7820 */ /* 0x000fc60000400000 */
[----:B------:R-:W-:Y:S01]  /*0890*/  ISETP.NE.AND P1, PT, R8, RZ, PT ;  /* 0x000000ff0800720c */ /* 0x000fe20003f25270 */
[----:B------:R-:W-:-:S04]  /*08a0*/  FFMA R10, R11, -1.5, R2 ;  /* 0xbfc000000b0a7823 */ /* 0x000fc80000000002 */
[----:B------:R-:W-:-:S04]  /*08b0*/  FFMA R11, R10, 0.6666666865348815918, R11 ;  /* 0x3f2aaaab0a0b7823 */ /* 0x000fc8000000000b */
[----:B------:R-:W-:-:S04]  /*08c0*/  FFMA R10, R11, -1.5, R2 ;  /* 0xbfc000000b0a7823 */ /* 0x000fc80000000002 */
[----:B------:R-:W-:-:S04]  /*08d0*/  FFMA.RZ R10, R10, 0.6666666865348815918, R11 ;  /* 0x3f2aaaab0a0a7823 */ /* 0x000fc8000000c00b */
[----:B------:R-:W0:Y:S02]  /*08e0*/  FRND.TRUNC R11, R10 ;  /* 0x0000000a000b7307 */ /* 0x000e24000020d000 */
[----:B0-----:R-:W-:-:S05]  /*08f0*/  FFMA R2, R11, -1.5, R2 ;  /* 0xbfc000000b027823 */ /* 0x001fca0000000002 */
[----:B------:R-:W-:-:S13]  /*0900*/  ISETP.NE.AND P0, PT, R2, RZ, PT ;  /* 0x000000ff0200720c */ /* 0x000fda0003f05270 */
[----:B------:R-:W-:Y:S05]  /*0910*/  @P0 BRA P1, `(.L_x_14) ;  /* 0xfffffffc00cc0947 */ /* 0x000fea000083ffff */
.L_x_13:
[----:B------:R-:W-:Y:S05]  /*0920*/  BSYNC.RECONVERGENT B2 ;  /* 0x0000000000027941 */ /* 0x000fea0003800200 */
.L_x_12:
[----:B------:R-:W-:-:S04]  /*0930*/  FMUL R9, R2, 1.1920928955078125e-07 ;  /* 0x3400000002097820 */ /* 0x000fc80000400000 */
[----:B------:R-:W-:-:S07]  /*0940*/  FMUL R9, R12, R9 ;  /* 0x000000090c097220 */ /* 0x000fce0000400000 */
.L_x_8:
[----:B------:R-:W-:Y:S05]  /*0950*/  BSYNC.RECONVERGENT B1 ;  /* 0x0000000000017941 */ /* 0x000fea0003800200 */
.L_x_7:
[C---:B------:R-:W-:Y:S01]  /*0960*/  FSETP.NAN.AND P0, PT, |R9|.reuse, |R9|, PT ;  /* 0x400000090900720b */ /* 0x040fe20003f08200 */
[----:B------:R-:W-:Y:S01]  /*0970*/  IMAD.MOV.U32 R2, RZ, RZ, 0x40c00000 ;  /* 0x40c00000ff027424 */ /* 0x000fe200078e00ff */
[C---:B------:R-:W-:Y:S01]  /*0980*/  LOP3.LUT R6, R9.reuse, 0x80000000, R6, 0xb8, !PT ;  /* 0x8000000009067812 */ /* 0x040fe200078eb806 */
[----:B------:R-:W-:Y:S03]  /*0990*/  BSSY.RECONVERGENT B1, `(.L_x_15) ;  /* 0x0000011000017945 */ /* 0x000fe60003800200 */
[----:B------:R-:W-:Y:S01]  /*09a0*/  FSEL R6, R9, R6, P0 ;  /* 0x0000000609067208 */ /* 0x000fe20000000000 */
[----:B------:R-:W-:-:S04]  /*09b0*/  IMAD.MOV.U32 R9, RZ, RZ, 0x3f800000 ;  /* 0x3f800000ff097424 */ /* 0x000fc800078e00ff */
[----:B------:R-:W-:Y:S01]  /*09c0*/  FMUL R6, R6, R7 ;  /* 0x0000000706067220 */ /* 0x000fe20000400000 */
[----:B------:R-:W-:Y:S02]  /*09d0*/  IMAD.MOV.U32 R7, RZ, RZ, 0x3e2aaaab ;  /* 0x3e2aaaabff077424 */ /* 0x000fe400078e00ff */
[----:B------:R-:W-:Y:S01]  /*09e0*/  FFMA R2, -R2, 0.16666667163372039795, R9 ;  /* 0x3e2aaaab02027823 */ /* 0x000fe20000000109 */
[----:B------:R-:W-:-:S03]  /*09f0*/  FFMA R3, R3, 6, R6 ;  /* 0x40c0000003037823 */ /* 0x000fc60000000006 */
[----:B------:R-:W-:Y:S01]  /*0a00*/  FFMA R2, R2, R7, 0.16666667163372039795 ;  /* 0x3e2aaaab02027423 */ /* 0x000fe20000000007 */
[----:B------:R-:W0:Y:S03]  /*0a10*/  FCHK P0, R3, 6 ;  /* 0x40c0000003007902 */ /* 0x000e260000000000 */
[----:B------:R-:W-:-:S04]  /*0a20*/  FFMA R6, R3, R2, RZ ;  /* 0x0000000203067223 */ /* 0x000fc800000000ff */
[----:B------:R-:W-:-:S04]  /*0a30*/  FFMA R7, R6, -6, R3 ;  /* 0xc0c0000006077823 */ /* 0x000fc80000000003 */
[----:B------:R-:W-:Y:S01]  /*0a40*/  FFMA R6, R2, R7, R6 ;  /* 0x0000000702067223 */ /* 0x000fe20000000006 */
[----:B0-----:R-:W-:Y:S06]  /*0a50*/  @!P0 BRA `(.L_x_16) ;  /* 0x0000000000108947 */ /* 0x001fec0003800000 */
[----:B------:R-:W-:Y:S01]  /*0a60*/  IMAD.MOV.U32 R2, RZ, RZ, 0x40c00000 ;  /* 0x40c00000ff027424 */ /* 0x000fe200078e00ff */
[----:B------:R-:W-:-:S07]  /*0a70*/  MOV R8, 0xa90 ;  /* 0x00000a9000087802 */ /* 0x000fce0000000f00 */
[----:B------:R-:W-:Y:S05]  /*0a80*/  CALL.REL.NOINC `($__internal_1_$__cuda_sm3x_div_rn_noftz_f32_slowpath) ;  /* 0x0000001000807944 */ /* 0x000fea0003c00000 */
[----:B------:R-:W-:-:S07]  /*0a90*/  IMAD.MOV.U32 R6, RZ, RZ, R14 ;  /* 0x000000ffff067224 */ /* 0x000fce00078e000e */
.L_x_16:
[----:B------:R-:W-:Y:S05]  /*0aa0*/  BSYNC.RECONVERGENT B1 ;  /* 0x0000000000017941 */ /* 0x000fea0003800200 */
.L_x_15:
[----:B------:R-:W-:Y:S05]  /*0ab0*/  BRA `(.L_x_1) ;  /* 0x00000004004c7947 */ /* 0x000fea0003800000 */
.L_x_2:
[----:B------:R-:W-:Y:S01]  /*0ac0*/  FSETP.NEU.AND P0, PT, R5, R9, PT ;  /* 0x000000090500720b */ /* 0x000fe20003f0d000 */
[----:B------:R-:W-:Y:S02]  /*0ad0*/  IMAD.MOV.U32 R6, RZ, RZ, RZ ;  /* 0x000000ffff067224 */ /* 0x000fe400078e00ff */
[----:B------:R-:W-:-:S10]  /*0ae0*/  IMAD.MOV.U32 R7, RZ, RZ, 0x40180000 ;  /* 0x40180000ff077424 */ /* 0x000fd400078e00ff */
[----:B------:R-:W-:Y:S05]  /*0af0*/  @P0 BRA `(.L_x_17) ;  /* 0x0000000000a00947 */ /* 0x000fea0003800000 */
[----:B------:R-:W0:Y:S01]  /*0b00*/  MUFU.RCP R9, R0 ;  /* 0x0000000000097308 */ /* 0x000e220000001000 */
[----:B------:R-:W-:Y:S01]  /*0b10*/  FADD R3, -R8, R10 ;  /* 0x0000000a08037221 */ /* 0x000fe20000000100 */
[----:B------:R-:W-:Y:S06]  /*0b20*/  BSSY.RECONVERGENT B1, `(.L_x_18) ;  /* 0x000000b000017945 */ /* 0x000fec0003800200 */
[----:B------:R-:W1:Y:S01]  /*0b30*/  FCHK P0, R3, R0 ;  /* 0x0000000003007302 */ /* 0x000e620000000000 */
[----:B0-----:R-:W-:-:S04]  /*0b40*/  FFMA R2, -R0, R9, 1 ;  /* 0x3f80000000027423 */ /* 0x001fc80000000109 */
[----:B------:R-:W-:-:S04]  /*0b50*/  FFMA R2, R9, R2, R9 ;  /* 0x0000000209027223 */ /* 0x000fc80000000009 */
[----:B------:R-:W-:-:S04]  /*0b60*/  FFMA R9, R2, R3, RZ ;  /* 0x0000000302097223 */ /* 0x000fc800000000ff */
[----:B------:R-:W-:-:S04]  /*0b70*/  FFMA R8, -R0, R9, R3 ;  /* 0x0000000900087223 */ /* 0x000fc80000000103 */
[----:B------:R-:W-:Y:S01]  /*0b80*/  FFMA R14, R2, R8, R9 ;  /* 0x00000008020e7223 */ /* 0x000fe20000000009 */
[----:B-1----:R-:W-:Y:S06]  /*0b90*/  @!P0 BRA `(.L_x_19) ;  /* 0x00000000000c8947 */ /* 0x002fec0003800000 */
[----:B------:R-:W-:Y:S01]  /*0ba0*/  IMAD.MOV.U32 R2, RZ, RZ, R0 ;  /* 0x000000ffff027224 */ /* 0x000fe200078e0000 */
[----:B------:R-:W-:-:S07]  /*0bb0*/  MOV R8, 0xbd0 ;  /* 0x00000bd000087802 */ /* 0x000fce0000000f00 */
[----:B------:R-:W-:Y:S05]  /*0bc0*/  CALL.REL.NOINC `($__internal_1_$__cuda_sm3x_div_rn_noftz_f32_slowpath) ;  /* 0x0000001000307944 */ /* 0x000fea0003c00000 */
.L_x_19:
[----:B------:R-:W-:Y:S05]  /*0bd0*/  BSYNC.RECONVERGENT B1 ;  /* 0x0000000000017941 */ /* 0x000fea0003800200 */
.L_x_18:
[----:B------:R-:W0:Y:S01]  /*0be0*/  MUFU.RCP64H R3, 6 ;  /* 0x4018000000037908 */ /* 0x000e220000001800 */
[----:B------:R-:W-:Y:S01]  /*0bf0*/  IMAD.MOV.U32 R12, RZ, RZ, 0x0 ;  /* 0x00000000ff0c7424 */ /* 0x000fe200078e00ff */
[----:B------:R-:W-:Y:S01]  /*0c00*/  BSSY.RECONVERGENT B1, `(.L_x_20) ;  /* 0x0000015000017945 */ /* 0x000fe20003800200 */
[----:B------:R-:W-:Y:S02]  /*0c10*/  IMAD.MOV.U32 R13, RZ, RZ, 0x40180000 ;  /* 0x40180000ff0d7424 */ /* 0x000fe400078e00ff */
[----:B------:R-:W-:-:S06]  /*0c20*/  IMAD.MOV.U32 R2, RZ, RZ, 0x1 ;  /* 0x00000001ff027424 */ /* 0x000fcc00078e00ff */
[----:B0-----:R-:W-:-:S08]  /*0c30*/  DFMA R8, R2, -R12, 1 ;  /* 0x3ff000000208742b */ /* 0x001fd0000000080c */
[----:B------:R-:W-:Y:S02]  /*0c40*/  DFMA R10, R8, R8, R8 ;  /* 0x00000008080a722b */ /* 0x000fe40000000008 */
[----:B------:R-:W0:Y:S06]  /*0c50*/  F2F.F64.F32 R8, R14 ;  /* 0x0000000e00087310 */ /* 0x000e2c0000201800 */
[----:B------:R-:W-:-:S08]  /*0c60*/  DFMA R10, R2, R10, R2 ;  /* 0x0000000a020a722b */ /* 0x000fd00000000002 */
[----:B------:R-:W-:Y:S02]  /*0c70*/  DFMA R2, R10, -R12, 1 ;  /* 0x3ff000000a02742b */ /* 0x000fe4000000080c */
[----:B0-----:R-:W-:-:S06]  /*0c80*/  DADD R8, R8, 2 ;  /* 0x4000000008087429 */ /* 0x001fcc0000000000 */
[----:B------:R-:W-:-:S04]  /*0c90*/  DFMA R2, R10, R2, R10 ;  /* 0x000000020a02722b */ /* 0x000fc8000000000a */
[----:B------:R-:W-:-:S04]  /*0ca0*/  FSETP.GEU.AND P1, PT, |R9|, 6.5827683646048100446e-37, PT ;  /* 0x036000000900780b */ /* 0x000fc80003f2e200 */
[----:B------:R-:W-:-:S08]  /*0cb0*/  DMUL R10, R8, R2 ;  /* 0x00000002080a7228 */ /* 0x000fd00000000000 */
[----:B------:R-:W-:-:S08]  /*0cc0*/  DFMA R12, R10, -6, R8 ;  /* 0xc01800000a0c782b */ /* 0x000fd00000000008 */
[----:B------:R-:W-:-:S10]  /*0cd0*/  DFMA R2, R2, R12, R10 ;  /* 0x0000000c0202722b */ /* 0x000fd4000000000a */
[----:B------:R-:W-:-:S05]  /*0ce0*/  FFMA R10, RZ, 2.375, R3 ;  /* 0x40180000ff0a7823 */ /* 0x000fca0000000003 */
[----:B------:R-:W-:-:S13]  /*0cf0*/  FSETP.GT.AND P0, PT, |R10|, 1.469367938527859385e-39, PT ;  /* 0x001000000a00780b */ /* 0x000fda0003f04200 */
[----:B------:R-:W-:Y:S05]  /*0d00*/  @P0 BRA P1, `(.L_x_21) ;  /* 0x0000000000100947 */ /* 0x000fea0000800000 */
[----:B------:R-:W-:Y:S01]  /*0d10*/  IMAD.MOV.U32 R2, RZ, RZ, R8 ;  /* 0x000000ffff027224 */ /* 0x000fe200078e0008 */
[----:B------:R-:W-:Y:S01]  /*0d20*/  MOV R20, 0xd50 ;  /* 0x00000d5000147802 */ /* 0x000fe20000000f00 */
[----:B------:R-:W-:-:S07]  /*0d30*/  IMAD.MOV.U32 R3, RZ, RZ, R9 ;  /* 0x000000ffff037224 */ /* 0x000fce00078e0009 */
[----:B------:R-:W-:Y:S05]  /*0d40*/  CALL.REL.NOINC `($__internal_0_$__cuda_sm20_div_rn_f64_full) ;  /* 0x0000000800607944 */ /* 0x000fea0003c00000 */
.L_x_21:
[----:B------:R-:W-:Y:S05]  /*0d50*/  BSYNC.RECONVERGENT B1 ;  /* 0x0000000000017941 */ /* 0x000fea0003800200 */
.L_x_20:
[----:B------:R0:W1:Y:S01]  /*0d60*/  F2F.F32.F64 R6, R2 ;  /* 0x0000000200067310 */ /* 0x0000620000301000 */
[----:B------:R-:W-:Y:S05]  /*0d70*/  BRA `(.L_x_1) ;  /* 0x00000000009c7947 */ /* 0x000fea0003800000 */
.L_x_17:
[----:B------:R-:W0:Y:S01]  /*0d80*/  MUFU.RCP R11, R0 ;  /* 0x00000000000b7308 */ /* 0x000e220000001000 */
[----:B------:R-:W-:Y:S01]  /*0d90*/  FADD R3, R8, -R9 ;  /* 0x8000000908037221 */ /* 0x000fe20000000000 */
        /* <DEDUP_REMOVED lines=11> */
.L_x_23:
[----:B------:R-:W-:Y:S05]  /*0e50*/  BSYNC.RECONVERGENT B1 ;  /* 0x0000000000017941 */ /* 0x000fea0003800200 */
.L_x_22:
[----:B------:R-:W0:Y:S01]  /*0e60*/  MUFU.RCP64H R3, 6 ;  /* 0x4018000000037908 */ /* 0x000e220000001800 */
[----:B------:R-:W-:Y:S01]  /*0e70*/  MOV R10, 0x0 ;  /* 0x00000000000a7802 */ /* 0x000fe20000000f00 */
[----:B------:R-:W-:Y:S01]  /*0e80*/  IMAD.MOV.U32 R11, RZ, RZ, 0x40180000 ;  /* 0x40180000ff0b7424 */ /* 0x000fe200078e00ff */
[----:B------:R-:W-:Y:S01]  /*0e90*/  BSSY.RECONVERGENT B1, `(.L_x_24) ;  /* 0x0000014000017945 */ /* 0x000fe20003800200 */
        /* <DEDUP_REMOVED lines=19> */
.L_x_25:
[----:B------:R-:W-:Y:S05]  /*0fd0*/  BSYNC.RECONVERGENT B1 ;  /* 0x0000000000017941 */ /* 0x000fea0003800200 */
.L_x_24:
[----:B------:R2:W3:Y:S02]  /*0fe0*/  F2F.F32.F64 R6, R2 ;  /* 0x0000000200067310 */ /* 0x0004e40000301000 */
.L_x_1:
[----:B------:R-:W-:Y:S05]  /*0ff0*/  BSYNC.RECONVERGENT B0 ;  /* 0x0000000000007941 */ /* 0x000fea0003800200 */
.L_x_0:
[----:B0-2---:R-:W0:Y:S01]  /*1000*/  MUFU.RCP R2, R5 ;  /* 0x0000000500027308 */ /* 0x005e220000001000 */
[----:B------:R-:W-:Y:S01]  /*1010*/  BSSY.RECONVERGENT B0, `(.L_x_26) ;  /* 0x000000e000007945 */ /* 0x000fe20003800200 */
[----:B------:R-:W-:-:S06]  /*1020*/  FSETP.GT.AND P2, PT, R5, RZ, PT ;  /* 0x000000ff0500720b */ /* 0x000fcc0003f44000 */
[----:B------:R-:W2:Y:S01]  /*1030*/  FCHK P0, R0, R5 ;  /* 0x0000000500007302 */ /* 0x000ea20000000000 */
[----:B0-----:R-:W-:-:S04]  /*1040*/  FFMA R3, -R5, R2, 1 ;  /* 0x3f80000005037423 */ /* 0x001fc80000000102 */
[----:B------:R-:W-:-:S04]  /*1050*/  FFMA R3, R2, R3, R2 ;  /* 0x0000000302037223 */ /* 0x000fc80000000002 */
[----:B------:R-:W-:-:S04]  /*1060*/  FFMA R2, R0, R3, RZ ;  /* 0x0000000300027223 */ /* 0x000fc800000000ff */
[----:B------:R-:W-:-:S04]  /*1070*/  FFMA R7, -R5, R2, R0 ;  /* 0x0000000205077223 */ /* 0x000fc80000000100 */
[----:B------:R-:W-:Y:S01]  /*1080*/  FFMA R8, R3, R7, R2 ;  /* 0x0000000703087223 */ /* 0x000fe20000000002 */
[----:B--2---:R-:W-:Y:S06]  /*1090*/  @!P0 BRA `(.L_x_27) ;  /* 0x0000000000148947 */ /* 0x004fec0003800000 */
[----:B------:R-:W-:Y:S01]  /*10a0*/  IMAD.MOV.U32 R3, RZ, RZ, R0 ;  /* 0x000000ffff037224 */ /* 0x000fe200078e0000 */
[----:B------:R-:W-:Y:S01]  /*10b0*/  MOV R8, 0x10e0 ;  /* 0x000010e000087802 */ /* 0x000fe20000000f00 */
[----:B------:R-:W-:-:S07]  /*10c0*/  IMAD.MOV.U32 R2, RZ, RZ, R5 ;  /* 0x000000ffff027224 */ /* 0x000fce00078e0005 */
[----:B-1-3--:R-:W-:Y:S05]  /*10d0*/  CALL.REL.NOINC `($__internal_1_$__cuda_sm3x_div_rn_noftz_f32_slowpath) ;  /* 0x0000000800ec7944 */ /* 0x00afea0003c00000 */
[----:B------:R-:W-:-:S07]  /*10e0*/  IMAD.MOV.U32 R8, RZ, RZ, R14 ;  /* 0x000000ffff087224 */ /* 0x000fce00078e000e */
.L_x_27:
[----:B------:R-:W-:Y:S05]  /*10f0*/  BSYNC.RECONVERGENT B0 ;  /* 0x0000000000007941 */ /* 0x000fea0003800200 */
.L_x_26:
[----:B-1-3--:R-:W0:Y:S01]  /*1100*/  F2F.F64.F32 R6, R6 ;  /* 0x0000000600067310 */ /* 0x00ae220000201800 */
[----:B------:R-:W1:Y:S01]  /*1110*/  LDCU.64 UR6, c[0x0][0x390] ;  /* 0x00007200ff0677ac */ /* 0x000e620008000a00 */
[----:B0-----:R-:W-:-:S06]  /*1120*/  DMUL R12, R6, 6 ;  /* 0x40180000060c7828 */ /* 0x001fcc0000000000 */
[----:B------:R-:W0:Y:S08]  /*1130*/  F2I.F64.TRUNC R0, R12 ;  /* 0x0000000c00007311 */ /* 0x000e30000030d100 */
[----:B0-----:R-:W0:Y:S01]  /*1140*/  I2F.F64 R2, R0 ;  /* 0x0000000000027312 */ /* 0x001e220000201c00 */
[----:B------:R-:W-:Y:S01]  /*1150*/  ISETP.NE.AND P5, PT, R0, 0x2, PT ;  /* 0x000000020000780c */ /* 0x000fe20003fa5270 */
[----:B0-----:R-:W-:Y:S01]  /*1160*/  DADD R14, R12, -R2 ;  /* 0x000000000c0e7229 */ /* 0x001fe20000000802 */
[----:B------:R-:W-:Y:S01]  /*1170*/  FSEL R2, R8, RZ, P2 ;  /* 0x000000ff08027208 */ /* 0x000fe20001000000 */
[----:B------:R-:W-:-:S04]  /*1180*/  IMAD.MOV.U32 R3, RZ, RZ, 0x3fe00000 ;  /* 0x3fe00000ff037424 */ /* 0x000fc800078e00ff */
[----:B------:R-:W-:Y:S01]  /*1190*/  F2F.F64.F32 R8, R5 ;  /* 0x0000000500087310 */ /* 0x000fe20000201800 */
[----:B------:R-:W-:Y:S01]  /*11a0*/  IMAD.MOV.U32 R12, RZ, RZ, RZ ;  /* 0x000000ffff0c7224 */ /* 0x000fe200078e00ff */
[----:B------:R-:W-:-:S06]  /*11b0*/  FSETP.NEU.AND P3, PT, R2, RZ, PT ;  /* 0x000000ff0200720b */ /* 0x000fcc0003f6d000 */
[----:B------:R0:W2:Y:S08]  /*11c0*/  F2F.F32.F64 R15, R14 ;  /* 0x0000000e000f7310 */ /* 0x0000b00000301000 */
[----:B------:R-:W-:Y:S01]  /*11d0*/  F2F.F64.F32 R10, R2 ;  /* 0x00000002000a7310 */ /* 0x000fe20000201800 */
[----:B0-----:R-:W-:Y:S02]  /*11e0*/  IMAD.MOV.U32 R14, RZ, RZ, RZ ;  /* 0x000000ffff0e7224 */ /* 0x001fe400078e00ff */
[----:B--2---:R-:W-:-:S05]  /*11f0*/  FMUL R17, R2, R15 ;  /* 0x0000000f02117220 */ /* 0x004fca0000400000 */
[----:B------:R-:W0:Y:S08]  /*1200*/  F2F.F64.F32 R20, R15 ;  /* 0x0000000f00147310 */ /* 0x000e300000201800 */
[----:B------:R-:W2:Y:S01]  /*1210*/  F2F.F64.F32 R18, R17 ;  /* 0x0000001100127310 */ /* 0x000ea20000201800 */
[----:B0-----:R-:W-:-:S08]  /*1220*/  DADD R20, -R20, 1 ;  /* 0x3ff0000014147429 */ /* 0x001fd00000000100 */
[----:B------:R-:W-:Y:S02]  /*1230*/  DFMA R6, R10, -R20, 1 ;  /* 0x3ff000000a06742b */ /* 0x000fe40000000814 */
[----:B--2---:R-:W-:Y:S02]  /*1240*/  DADD R18, -R18, 1 ;  /* 0x3ff0000012127429 */ /* 0x004fe40000000100 */
[----:B------:R-:W-:-:S04]  /*1250*/  DADD R10, -R10, 1 ;  /* 0x3ff000000a0a7429 */ /* 0x000fc80000000100 */
[C---:B------:R-:W-:Y:S02]  /*1260*/  DMUL R6, R8.reuse, R6 ;  /* 0x0000000608067228 */ /* 0x040fe40000000000 */
[C---:B------:R-:W-:Y:S02]  /*1270*/  DMUL R18, R8.reuse, R18 ;  /* 0x0000001208127228 */ /* 0x040fe40000000000 */
[----:B------:R-:W-:Y:S01]  /*1280*/  DMUL R8, R8, R10 ;  /* 0x0000000a08087228 */ /* 0x000fe20000000000 */
[----:B------:R-:W-:-:S05]  /*1290*/  IMAD.HI R11, R0, 0x2aaaaaab, RZ ;  /* 0x2aaaaaab000b7827 */ /* 0x000fca00078e02ff */
[C---:B------:R-:W-:Y:S02]  /*12a0*/  LOP3.LUT R15, R3.reuse, 0x80000000, R7, 0xb8, !PT ;  /* 0x80000000030f7812 */ /* 0x040fe400078eb807 */
[----:B------:R-:W-:Y:S02]  /*12b0*/  LOP3.LUT R13, R3, 0x80000000, R19, 0xb8, !PT ;  /* 0x80000000030d7812 */ /* 0x000fe400078eb813 */
[----:B------:R-:W-:Y:S02]  /*12c0*/  LEA.HI R11, R11, R11, RZ, 0x1 ;  /* 0x0000000b0b0b7211 */ /* 0x000fe400078f08ff */
[----:B------:R-:W-:Y:S01]  /*12d0*/  DADD.RZ R14, R6, R14 ;  /* 0x00000000060e7229 */ /* 0x000fe2000000c00e */
[----:B------:R-:W-:Y:S01]  /*12e0*/  LOP3.LUT R7, R3, 0x80000000, R9, 0xb8, !PT ;  /* 0x8000000003077812 */ /* 0x000fe200078eb809 */
[----:B------:R-:W-:Y:S01]  /*12f0*/  IMAD.MOV.U32 R6, RZ, RZ, RZ ;  /* 0x000000ffff067224 */ /* 0x000fe200078e00ff */
[----:B------:R-:W-:Y:S01]  /*1300*/  DADD.RZ R12, R18, R12 ;  /* 0x00000000120c7229 */ /* 0x000fe2000000c00c */
[----:B------:R-:W-:-:S02]  /*1310*/  IMAD R11, R11, -0x6, R0 ;  /* 0xfffffffa0b0b7824 */ /* 0x000fc400078e0200 */
[----:B------:R-:W0:Y:S02]  /*1320*/  F2I.F64.TRUNC R3, R14 ;  /* 0x0000000e00037311 */ /* 0x000e24000030d100 */
[----:B------:R-:W-:Y:S01]  /*1330*/  DADD.RZ R6, R8, R6 ;  /* 0x0000000008067229 */ /* 0x000fe2000000c006 */
[C---:B------:R-:W-:Y:S01]  /*1340*/  ISETP.NE.AND P1, PT, R11.reuse, RZ, PT ;  /* 0x000000ff0b00720c */ /* 0x040fe20003f25270 */
[----:B------:R-:W-:Y:S01]  /*1350*/  VIADD R8, R0, 0xfffffffd ;  /* 0xfffffffd00087836 */ /* 0x000fe20000000000 */
[----:B------:R-:W-:-:S03]  /*1360*/  ISETP.NE.AND P2, PT, R11, RZ, PT ;  /* 0x000000ff0b00720c */ /* 0x000fc60003f45270 */
[----:B------:R0:W2:Y:S01]  /*1370*/  F2I.F64.TRUNC R10, R12 ;  /* 0x0000000c000a7311 */ /* 0x0000a2000030d100 */
[----:B------:R-:W-:Y:S02]  /*1380*/  ISETP.EQ.OR P0, PT, R0, 0x5, !P1 ;  /* 0x000000050000780c */ /* 0x000fe40004f02670 */
[----:B------:R-:W-:Y:S02]  /*1390*/  ISETP.GE.U32.AND P4, PT, R8, -0x2, PT ;  /* 0xfffffffe0800780c */ /* 0x000fe40003f86070 */
[----:B------:R-:W-:Y:S02]  /*13a0*/  FSEL R8, RZ, 1, !P2 ;  /* 0x3f800000ff087808 */ /* 0x000fe40005000000 */
[----:B------:R-:W-:Y:S01]  /*13b0*/  ISETP.NE.AND P2, PT, R0, 0x1, PT ;  /* 0x000000010000780c */ /* 0x000fe20003f45270 */
[----:B------:R3:W4:Y:S01]  /*13c0*/  F2I.F64.TRUNC R6, R6 ;  /* 0x0000000600067311 */ /* 0x000722000030d100 */
[----:B------:R-:W-:Y:S02]  /*13d0*/  FSETP.EQ.OR P0, PT, R2, RZ, P0 ;  /* 0x000000ff0200720b */ /* 0x000fe40000702400 */
[----:B------:R-:W-:-:S02]  /*13e0*/  FSEL R2, R8, RZ, !P3 ;  /* 0x000000ff08027208 */ /* 0x000fc40005800000 */
[----:B0-----:R-:W-:Y:S02]  /*13f0*/  SEL R13, R3, RZ, !P1 ;  /* 0x000000ff030d7207 */ /* 0x001fe40004800000 */
[----:B------:R-:W-:Y:S02]  /*1400*/  LOP3.LUT R11, R0, 0xfffffffe, RZ, 0xc0, !PT ;  /* 0xfffffffe000b7812 */ /* 0x000fe400078ec0ff */
[----:B--2---:R-:W-:Y:S02]  /*1410*/  SEL R9, R10, RZ, !P2 ;  /* 0x000000ff0a097207 */ /* 0x004fe40005000000 */
[----:B---3--:R-:W-:Y:S02]  /*1420*/  FSEL R7, R2, 1, !P4 ;  /* 0x3f80000002077808 */ /* 0x008fe40006000000 */
[----:B------:R-:W-:Y:S02]  /*1430*/  I2FP.F32.S32 R14, R13 ;  /* 0x0000000d000e7245 */ /* 0x000fe40000201400 */
[----:B------:R-:W-:-:S02]  /*1440*/  ISETP.NE.AND P6, PT, R11, 0x2, PT ;  /* 0x000000020b00780c */ /* 0x000fc40003fc5270 */
[----:B------:R-:W-:Y:S01]  /*1450*/  FSEL R8, RZ, 1, !P0 ;  /* 0x3f800000ff087808 */ /* 0x000fe20004000000 */
[----:B------:R-:W-:Y:S01]  /*1460*/  FFMA R14, R5, R7, R14 ;  /* 0x00000007050e7223 */ /* 0x000fe2000000000e */
[----:B------:R-:W-:Y:S02]  /*1470*/  I2FP.F32.S32 R12, R9 ;  /* 0x00000009000c7245 */ /* 0x000fe40000201400 */
[----:B------:R-:W-:Y:S02]  /*1480*/  ISETP.NE.AND P0, PT, R11, 0x4, PT ;  /* 0x000000040b00780c */ /* 0x000fe40003f05270 */
[----:B------:R-:W-:Y:S01]  /*1490*/  ISETP.NE.AND P3, PT, R0, 0x4, PT ;  /* 0x000000040000780c */ /* 0x000fe20003f65270 */
[----:B------:R-:W-:Y:S01]  /*14a0*/  FFMA R8, R5, R8, R12 ;  /* 0x0000000805087223 */ /* 0x000fe2000000000c */
[----:B----4-:R-:W-:Y:S01]  /*14b0*/  SEL R7, R6, RZ, !P6 ;  /* 0x000000ff06077207 */ /* 0x010fe20007000000 */
[C---:B------:R-:W-:Y:S01]  /*14c0*/  VIADD R12, R0.reuse, 0xfffffffb ;  /* 0xfffffffb000c7836 */ /* 0x040fe20000000000 */
[----:B------:R-:W-:-:S02]  /*14d0*/  ISETP.NE.AND P4, PT, R0, 0x3, PT ;  /* 0x000000030000780c */ /* 0x000fc40003f85270 */
[----:B------:R-:W-:Y:S02]  /*14e0*/  ISETP.NE.AND P6, PT, R0, 0x5, PT ;  /* 0x000000050000780c */ /* 0x000fe40003fc5270 */
[----:B------:R-:W-:Y:S02]  /*14f0*/  SEL R11, R6, RZ, !P0 ;  /* 0x000000ff060b7207 */ /* 0x000fe40004000000 */
[----:B------:R-:W-:Y:S02]  /*1500*/  I2FP.F32.S32 R7, R7 ;  /* 0x0000000700077245 */ /* 0x000fe40000201400 */
[----:B------:R-:W-:Y:S02]  /*1510*/  SEL R0, R3, RZ, !P3 ;  /* 0x000000ff03007207 */ /* 0x000fe40005800000 */
[----:B------:R-:W-:Y:S01]  /*1520*/  SEL R9, R10, RZ, !P4 ;  /* 0x000000ff0a097207 */ /* 0x000fe20006000000 */
[----:B------:R-:W-:Y:S01]  /*1530*/  FADD R7, R8, R7 ;  /* 0x0000000708077221 */ /* 0x000fe20000000000 */
[----:B------:R-:W-:-:S02]  /*1540*/  @P2 SEL R6, R6, RZ, !P1 ;  /* 0x000000ff06062207 */ /* 0x000fc40004800000 */
[----:B------:R-:W-:Y:S02]  /*1550*/  SEL R3, R3, RZ, !P5 ;  /* 0x000000ff03037207 */ /* 0x000fe40006800000 */
[----:B------:R-:W-:Y:S02]  /*1560*/  I2FP.F32.S32 R0, R0 ;  /* 0x0000000000007245 */ /* 0x000fe40000201400 */
[----:B------:R-:W-:Y:S01]  /*1570*/  I2FP.F32.S32 R9, R9 ;  /* 0x0000000900097245 */ /* 0x000fe20000201400 */
[----:B------:R-:W-:Y:S01]  /*1580*/  IMAD.IADD R3, R6, 0x1, R3 ;  /* 0x0000000106037824 */ /* 0x000fe200078e0203 */
[----:B------:R-:W-:Y:S01]  /*1590*/  ISETP.GE.U32.AND P0, PT, R12, -0x2, PT ;  /* 0xfffffffe0c00780c */ /* 0x000fe20003f06070 */
[----:B------:R-:W-:Y:S01]  /*15a0*/  FADD R0, R7, R0 ;  /* 0x0000000007007221 */ /* 0x000fe20000000000 */
[----:B------:R-:W-:Y:S01]  /*15b0*/  I2FP.F32.S32 R6, R11 ;  /* 0x0000000b00067245 */ /* 0x000fe20000201400 */
[----:B------:R-:W-:Y:S01]  /*15c0*/  FADD R9, R14, R9 ;  /* 0x000000090e097221 */ /* 0x000fe20000000000 */
[----:B------:R-:W-:-:S02]  /*15d0*/  FSEL R7, R2, 1, !P0 ;  /* 0x3f80000002077808 */ /* 0x000fc40004000000 */
[----:B------:R-:W-:Y:S01]  /*15e0*/  SEL R10, R10, RZ, !P6 ;  /* 0x000000ff0a0a7207 */ /* 0x000fe20007000000 */
[----:B------:R-:W-:Y:S01]  /*15f0*/  FADD R6, R9, R6 ;  /* 0x0000000609067221 */ /* 0x000fe20000000000 */
[----:B------:R-:W-:Y:S02]  /*1600*/  I2FP.F32.S32 R2, R3 ;  /* 0x0000000300027245 */ /* 0x000fe40000201400 */
[----:B------:R-:W-:Y:S01]  /*1610*/  I2FP.F32.S32 R9, R10 ;  /* 0x0000000a00097245 */ /* 0x000fe20000201400 */
[----:B------:R-:W0:Y:S01]  /*1620*/  F2I.U32.TRUNC.NTZ R3, R0 ;  /* 0x0000000000037305 */ /* 0x000e22000020f000 */
[----:B-1----:R-:W-:Y:S01]  /*1630*/  IADD3 R4, P0, PT, R4, UR6, RZ ;  /* 0x0000000604047c10 */ /* 0x002fe2000ff1e0ff */
[----:B------:R-:W-:-:S03]  /*1640*/  FFMA R2, R5, R7, R2 ;  /* 0x0000000705027223 */ /* 0x000fc60000000002 */
[----:B------:R-:W-:Y:S01]  /*1650*/  IADD3.X R5, PT, PT, R16, UR7, RZ, P0, !PT ;  /* 0x0000000710057c10 */ /* 0x000fe200087fe4ff */
[----:B------:R-:W-:Y:S02]  /*1660*/  FADD R2, R2, R9 ;  /* 0x0000000902027221 */ /* 0x000fe40000000000 */
[----:B------:R-:W1:Y:S02]  /*1670*/  F2I.U32.TRUNC.NTZ R7, R6 ;  /* 0x0000000600077305 */ /* 0x000e64000020f000 */
[----:B0-----:R-:W-:Y:S06]  /*1680*/  STG.E.U8 desc[UR4][R4.64], R3 ;  /* 0x0000000304007986 */ /* 0x001fec000c101104 */
[----:B------:R-:W0:Y:S01]  /*1690*/  F2I.U32.TRUNC.NTZ R9, R2 ;  /* 0x0000000200097305 */ /* 0x000e22000020f000 */
[----:B-1----:R-:W-:Y:S04]  /*16a0*/  STG.E.U8 desc[UR4][R4.64+0x1], R7 ;  /* 0x0000010704007986 */ /* 0x002fe8000c101104 */
[----:B0-----:R-:W-:Y:S01]  /*16b0*/  STG.E.U8 desc[UR4][R4.64+0x2], R9 ;  /* 0x0000020904007986 */ /* 0x001fe2000c101104 */
[----:B------:R-:W-:Y:S05]  /*16c0*/  EXIT ;  /* 0x000000000000794d */ /* 0x000fea0003800000 */
        .weak           $__internal_0_$__cuda_sm20_div_rn_f64_full
        .type           $__internal_0_$__cuda_sm20_div_rn_f64_full,@function
        .size           $__internal_0_$__cuda_sm20_div_rn_f64_full,($__internal_1_$__cuda_sm3x_div_rn_noftz_f32_slowpath - $__internal_0_$__cuda_sm20_div_rn_f64_full)
$__internal_0_$__cuda_sm20_div_rn_f64_full:
[C---:B------:R-:W-:Y:S01]  /*16d0*/  FSETP.GEU.AND P0, PT, |R7|.reuse, 1.469367938527859385e-39, PT ;  /* 0x001000000700780b */ /* 0x040fe20003f0e200 */
[----:B------:R-:W-:Y:S01]  /*16e0*/  IMAD.MOV.U32 R12, RZ, RZ, 0x1 ;  /* 0x00000001ff0c7424 */ /* 0x000fe200078e00ff */
[----:B------:R-:W-:Y:S01]  /*16f0*/  LOP3.LUT R8, R7, 0x800fffff, RZ, 0xc0, !PT ;  /* 0x800fffff07087812 */ /* 0x000fe200078ec0ff */
[----:B------:R-:W-:Y:S01]  /*1700*/  IMAD.MOV.U32 R17, RZ, RZ, 0x1ca00000 ;  /* 0x1ca00000ff117424 */ /* 0x000fe200078e00ff */
[C---:B------:R-:W-:Y:S01]  /*1710*/  FSETP.GEU.AND P2, PT, |R3|.reuse, 1.469367938527859385e-39, PT ;  /* 0x001000000300780b */ /* 0x040fe20003f4e200 */
[----:B------:R-:W-:Y:S01]  /*1720*/  BSSY.RECONVERGENT B2, `(.L_x_28) ;  /* 0x0000052000027945 */ /* 0x000fe20003800200 */
[----:B------:R-:W-:Y:S01]  /*1730*/  LOP3.LUT R9, R8, 0x3ff00000, RZ, 0xfc, !PT ;  /* 0x3ff0000008097812 */ /* 0x000fe200078efcff */
[----:B------:R-:W-:Y:S01]  /*1740*/  IMAD.MOV.U32 R8, RZ, RZ, R6 ;  /* 0x000000ffff087224 */ /* 0x000fe200078e0006 */
[----:B------:R-:W-:Y:S02]  /*1750*/  LOP3.LUT R21, R3, 0x7ff00000, RZ, 0xc0, !PT ;  /* 0x7ff0000003157812 */ /* 0x000fe400078ec0ff */
[----:B------:R-:W-:-:S03]  /*1760*/  LOP3.LUT R22, R7, 0x7ff00000, RZ, 0xc0, !PT ;  /* 0x7ff0000007167812 */ /* 0x000fc600078ec0ff */
[----:B------:R-:W-:Y:S01]  /*1770*/  @!P0 DMUL R8, R6, 8.98846567431157953865e+307 ;  /* 0x7fe0000006088828 */ /* 0x000fe20000000000 */
[----:B------:R-:W-:Y:S01]  /*1780*/  ISETP.GE.U32.AND P1, PT, R21, R22, PT ;  /* 0x000000161500720c */ /* 0x000fe20003f26070 */
[----:B------:R-:W-:Y:S02]  /*1790*/  IMAD.MOV.U32 R23, RZ, RZ, R21 ;  /* 0x000000ffff177224 */ /* 0x000fe400078e0015 */
[----:B------:R-:W-:Y:S02]  /*17a0*/  @!P2 LOP3.LUT R14, R7, 0x7ff00000, RZ, 0xc0, !PT ;  /* 0x7ff00000070ea812 */ /* 0x000fe400078ec0ff */
[----:B------:R-:W0:Y:S02]  /*17b0*/  MUFU.RCP64H R13, R9 ;  /* 0x00000009000d7308 */ /* 0x000e240000001800 */
[----:B------:R-:W-:Y:S02]  /*17c0*/  @!P2 ISETP.GE.U32.AND P3, PT, R21, R14, PT ;  /* 0x0000000e1500a20c */ /* 0x000fe40003f66070 */
[----:B------:R-:W-:-:S02]  /*17d0*/  @!P0 LOP3.LUT R22, R9, 0x7ff00000, RZ, 0xc0, !PT ;  /* 0x7ff0000009168812 */ /* 0x000fc400078ec0ff */
[----:B------:R-:W-:-:S03]  /*17e0*/  @!P2 SEL R15, R17, 0x63400000, !P3 ;  /* 0x63400000110fa807 */ /* 0x000fc60005800000 */
[----:B------:R-:W-:Y:S01]  /*17f0*/  VIADD R25, R22, 0xffffffff ;  /* 0xffffffff16197836 */ /* 0x000fe20000000000 */
[----:B------:R-:W-:-:S04]  /*1800*/  @!P2 LOP3.LUT R18, R15, 0x80000000, R3, 0xf8, !PT ;  /* 0x800000000f12a812 */ /* 0x000fc800078ef803 */
[----:B------:R-:W-:Y:S02]  /*1810*/  @!P2 LOP3.LUT R19, R18, 0x100000, RZ, 0xfc, !PT ;  /* 0x001000001213a812 */ /* 0x000fe400078efcff */
[----:B------:R-:W-:Y:S01]  /*1820*/  @!P2 MOV R18, RZ ;  /* 0x000000ff0012a202 */ /* 0x000fe20000000f00 */
[----:B0-----:R-:W-:-:S08]  /*1830*/  DFMA R10, R12, -R8, 1 ;  /* 0x3ff000000c0a742b */ /* 0x001fd00000000808 */
[----:B------:R-:W-:-:S08]  /*1840*/  DFMA R10, R10, R10, R10 ;  /* 0x0000000a0a0a722b */ /* 0x000fd0000000000a */
[----:B------:R-:W-:Y:S01]  /*1850*/  DFMA R12, R12, R10, R12 ;  /* 0x0000000a0c0c722b */ /* 0x000fe2000000000c */
[----:B------:R-:W-:Y:S01]  /*1860*/  SEL R11, R17, 0x63400000, !P1 ;  /* 0x63400000110b7807 */ /* 0x000fe20004800000 */
[----:B------:R-:W-:-:S03]  /*1870*/  IMAD.MOV.U32 R10, RZ, RZ, R2 ;  /* 0x000000ffff0a7224 */ /* 0x000fc600078e0002 */
[----:B------:R-:W-:-:S03]  /*1880*/  LOP3.LUT R11, R11, 0x800fffff, R3, 0xf8, !PT ;  /* 0x800fffff0b0b7812 */ /* 0x000fc600078ef803 */
[----:B------:R-:W-:-:S03]  /*1890*/  DFMA R14, R12, -R8, 1 ;  /* 0x3ff000000c0e742b */ /* 0x000fc60000000808 */
[----:B------:R-:W-:-:S05]  /*18a0*/  @!P2 DFMA R10, R10, 2, -R18 ;  /* 0x400000000a0aa82b */ /* 0x000fca0000000812 */
[----:B------:R-:W-:-:S05]  /*18b0*/  DFMA R14, R12, R14, R12 ;  /* 0x0000000e0c0e722b */ /* 0x000fca000000000c */
[----:B------:R-:W-:-:S03]  /*18c0*/  @!P2 LOP3.LUT R23, R11, 0x7ff00000, RZ, 0xc0, !PT ;  /* 0x7ff000000b17a812 */ /* 0x000fc600078ec0ff */
[----:B------:R-:W-:Y:S02]  /*18d0*/  DMUL R12, R14, R10 ;  /* 0x0000000a0e0c7228 */ /* 0x000fe40000000000 */
[----:B------:R-:W-:-:S05]  /*18e0*/  VIADD R24, R23, 0xffffffff ;  /* 0xffffffff17187836 */ /* 0x000fca0000000000 */
[----:B------:R-:W-:Y:S01]  /*18f0*/  ISETP.GT.U32.AND P0, PT, R24, 0x7feffffe, PT ;  /* 0x7feffffe1800780c */ /* 0x000fe20003f04070 */
[----:B------:R-:W-:-:S03]  /*1900*/  DFMA R18, R12, -R8, R10 ;  /* 0x800000080c12722b */ /* 0x000fc6000000000a */
[----:B------:R-:W-:-:S05]  /*1910*/  ISETP.GT.U32.OR P0, PT, R25, 0x7feffffe, P0 ;  /* 0x7feffffe1900780c */ /* 0x000fca0000704470 */
[----:B------:R-:W-:-:S08]  /*1920*/  DFMA R18, R14, R18, R12 ;  /* 0x000000120e12722b */ /* 0x000fd0000000000c */
[----:B------:R-:W-:Y:S05]  /*1930*/  @P0 BRA `(.L_x_29) ;  /* 0x00000000006c0947 */ /* 0x000fea0003800000 */
[----:B------:R-:W-:-:S04]  /*1940*/  LOP3.LUT R12, R7, 0x7ff00000, RZ, 0xc0, !PT ;  /* 0x7ff00000070c7812 */ /* 0x000fc800078ec0ff */
[CC--:B------:R-:W-:Y:S02]  /*1950*/  VIADDMNMX R2, R21.reuse, -R12.reuse, 0xb9600000, !PT ;  /* 0xb960000015027446 */ /* 0x0c0fe4000780090c */
[----:B------:R-:W-:Y:S02]  /*1960*/  ISETP.GE.U32.AND P0, PT, R21, R12, PT ;  /* 0x0000000c1500720c */ /* 0x000fe40003f06070 */
[----:B------:R-:W-:Y:S02]  /*1970*/  VIMNMX R2, PT, PT, R2, 0x46a00000, PT ;  /* 0x46a0000002027848 */ /* 0x000fe40003fe0100 */
[----:B------:R-:W-:-:S05]  /*1980*/  SEL R17, R17, 0x63400000, !P0 ;  /* 0x6340000011117807 */ /* 0x000fca0004000000 */
[----:B------:R-:W-:Y:S02]  /*1990*/  IMAD.IADD R14, R2, 0x1, -R17 ;  /* 0x00000001020e7824 */ /* 0x000fe400078e0a11 */
[----:B------:R-:W-:Y:S02]  /*19a0*/  IMAD.MOV.U32 R2, RZ, RZ, RZ ;  /* 0x000000ffff027224 */ /* 0x000fe400078e00ff */
[----:B------:R-:W-:-:S06]  /*19b0*/  VIADD R3, R14, 0x7fe00000 ;  /* 0x7fe000000e037836 */ /* 0x000fcc0000000000 */
[----:B------:R-:W-:-:S10]  /*19c0*/  DMUL R12, R18, R2 ;  /* 0x00000002120c7228 */ /* 0x000fd40000000000 */
[----:B------:R-:W-:-:S13]  /*19d0*/  FSETP.GTU.AND P0, PT, |R13|, 1.469367938527859385e-39, PT ;  /* 0x001000000d00780b */ /* 0x000fda0003f0c200 */
[----:B------:R-:W-:Y:S05]  /*19e0*/  @P0 BRA `(.L_x_30) ;  /* 0x0000000000940947 */ /* 0x000fea0003800000 */
[----:B------:R-:W-:Y:S01]  /*19f0*/  DFMA R8, R18, -R8, R10 ;  /* 0x800000081208722b */ /* 0x000fe2000000000a */
[----:B------:R-:W-:-:S09]  /*1a00*/  IMAD.MOV.U32 R2, RZ, RZ, RZ ;  /* 0x000000ffff027224 */ /* 0x000fd200078e00ff */
[C---:B------:R-:W-:Y:S02]  /*1a10*/  FSETP.NEU.AND P0, PT, R9.reuse, RZ, PT ;  /* 0x000000ff0900720b */ /* 0x040fe40003f0d000 */
[----:B------:R-:W-:-:S04]  /*1a20*/  LOP3.LUT R11, R9, 0x80000000, R7, 0x48, !PT ;  /* 0x80000000090b7812 */ /* 0x000fc800078e4807 */
[----:B------:R-:W-:-:S07]  /*1a30*/  LOP3.LUT R3, R11, R3, RZ, 0xfc, !PT ;  /* 0x000000030b037212 */ /* 0x000fce00078efcff */
[----:B------:R-:W-:Y:S05]  /*1a40*/  @!P0 BRA `(.L_x_30) ;  /* 0x00000000007c8947 */ /* 0x000fea0003800000 */
[----:B------:R-:W-:Y:S01]  /*1a50*/  IMAD.MOV R7, RZ, RZ, -R14 ;  /* 0x000000ffff077224 */ /* 0x000fe200078e0a0e */
[----:B------:R-:W-:Y:S01]  /*1a60*/  DMUL.RP R2, R18, R2 ;  /* 0x0000000212027228 */ /* 0x000fe20000008000 */
[----:B------:R-:W-:-:S06]  /*1a70*/  IMAD.MOV.U32 R6, RZ, RZ, RZ ;  /* 0x000000ffff067224 */ /* 0x000fcc00078e00ff */
[----:B------:R-:W-:-:S03]  /*1a80*/  DFMA R6, R12, -R6, R18 ;  /* 0x800000060c06722b */ /* 0x000fc60000000012 */
[----:B------:R-:W-:-:S03]  /*1a90*/  LOP3.LUT R11, R3, R11, RZ, 0x3c, !PT ;  /* 0x0000000b030b7212 */ /* 0x000fc600078e3cff */
[----:B------:R-:W-:-:S04]  /*1aa0*/  IADD3 R6, PT, PT, -R14, -0x43300000, RZ ;  /* 0xbcd000000e067810 */ /* 0x000fc80007ffe1ff */
[----:B------:R-:W-:-:S04]  /*1ab0*/  FSETP.NEU.AND P0, PT, |R7|, R6, PT ;  /* 0x000000060700720b */ /* 0x000fc80003f0d200 */
[----:B------:R-:W-:Y:S02]  /*1ac0*/  FSEL R12, R2, R12, !P0 ;  /* 0x0000000c020c7208 */ /* 0x000fe40004000000 */
[----:B------:R-:W-:Y:S01]  /*1ad0*/  FSEL R13, R11, R13, !P0 ;  /* 0x0000000d0b0d7208 */ /* 0x000fe20004000000 */
[----:B------:R-:W-:Y:S06]  /*1ae0*/  BRA `(.L_x_30) ;  /* 0x0000000000547947 */ /* 0x000fec0003800000 */
.L_x_29:
[----:B------:R-:W-:-:S14]  /*1af0*/  DSETP.NAN.AND P0, PT, R2, R2, PT ;  /* 0x000000020200722a */ /* 0x000fdc0003f08000 */
[----:B------:R-:W-:Y:S05]  /*1b00*/  @P0 BRA `(.L_x_31) ;  /* 0x0000000000440947 */ /* 0x000fea0003800000 */
[----:B------:R-:W-:-:S14]  /*1b10*/  DSETP.NAN.AND P0, PT, R6, R6, PT ;  /* 0x000000060600722a */ /* 0x000fdc0003f08000 */
[----:B------:R-:W-:Y:S05]  /*1b20*/  @P0 BRA `(.L_x_32) ;  /* 0x0000000000300947 */ /* 0x000fea0003800000 */
[----:B------:R-:W-:Y:S01]  /*1b30*/  ISETP.NE.AND P0, PT, R23, R22, PT ;  /* 0x000000161700720c */ /* 0x000fe20003f05270 */
[----:B------:R-:W-:Y:S02]  /*1b40*/  IMAD.MOV.U32 R12, RZ, RZ, 0x0 ;  /* 0x00000000ff0c7424 */ /* 0x000fe400078e00ff */
[----:B------:R-:W-:-:S10]  /*1b50*/  IMAD.MOV.U32 R13, RZ, RZ, -0x80000 ;  /* 0xfff80000ff0d7424 */ /* 0x000fd400078e00ff */
[----:B------:R-:W-:Y:S05]  /*1b60*/  @!P0 BRA `(.L_x_30) ;  /* 0x0000000000348947 */ /* 0x000fea0003800000 */
[----:B------:R-:W-:Y:S02]  /*1b70*/  ISETP.NE.AND P0, PT, R23, 0x7ff00000, PT ;  /* 0x7ff000001700780c */ /* 0x000fe40003f05270 */
[----:B------:R-:W-:Y:S02]  /*1b80*/  LOP3.LUT R13, R3, 0x80000000, R7, 0x48, !PT ;  /* 0x80000000030d7812 */ /* 0x000fe400078e4807 */
[----:B------:R-:W-:-:S13]  /*1b90*/  ISETP.EQ.OR P0, PT, R22, RZ, !P0 ;  /* 0x000000ff1600720c */ /* 0x000fda0004702670 */
[----:B------:R-:W-:Y:S01]  /*1ba0*/  @P0 LOP3.LUT R2, R13, 0x7ff00000, RZ, 0xfc, !PT ;  /* 0x7ff000000d020812 */ /* 0x000fe200078efcff */
[----:B------:R-:W-:Y:S02]  /*1bb0*/  @!P0 IMAD.MOV.U32 R12, RZ, RZ, RZ ;  /* 0x000000ffff0c8224 */ /* 0x000fe400078e00ff */
[----:B------:R-:W-:Y:S02]  /*1bc0*/  @P0 IMAD.MOV.U32 R12, RZ, RZ, RZ ;  /* 0x000000ffff0c0224 */ /* 0x000fe400078e00ff */
[----:B------:R-:W-:Y:S01]  /*1bd0*/  @P0 IMAD.MOV.U32 R13, RZ, RZ, R2 ;  /* 0x000000ffff0d0224 */ /* 0x000fe200078e0002 */
[----:B------:R-:W-:Y:S06]  /*1be0*/  BRA `(.L_x_30) ;  /* 0x0000000000147947 */ /* 0x000fec0003800000 */
.L_x_32:
[----:B------:R-:W-:Y:S01]  /*1bf0*/  LOP3.LUT R13, R7, 0x80000, RZ, 0xfc, !PT ;  /* 0x00080000070d7812 */ /* 0x000fe200078efcff */
[----:B------:R-:W-:Y:S01]  /*1c00*/  IMAD.MOV.U32 R12, RZ, RZ, R6 ;  /* 0x000000ffff0c7224 */ /* 0x000fe200078e0006 */
[----:B------:R-:W-:Y:S06]  /*1c10*/  BRA `(.L_x_30) ;  /* 0x0000000000087947 */ /* 0x000fec0003800000 */
.L_x_31:
[----:B------:R-:W-:Y:S01]  /*1c20*/  LOP3.LUT R13, R3, 0x80000, RZ, 0xfc, !PT ;  /* 0x00080000030d7812 */ /* 0x000fe200078efcff */
[----:B------:R-:W-:-:S07]  /*1c30*/  IMAD.MOV.U32 R12, RZ, RZ, R2 ;  /* 0x000000ffff0c7224 */ /* 0x000fce00078e0002 */
.L_x_30:
[----:B------:R-:W-:Y:S05]  /*1c40*/  BSYNC.RECONVERGENT B2 ;  /* 0x0000000000027941 */ /* 0x000fea0003800200 */
.L_x_28:
[----:B------:R-:W-:Y:S01]  /*1c50*/  MOV R21, 0x0 ;  /* 0x0000000000157802 */ /* 0x000fe20000000f00 */
[----:B------:R-:W-:Y:S02]  /*1c60*/  IMAD.MOV.U32 R2, RZ, RZ, R12 ;  /* 0x000000ffff027224 */ /* 0x000fe400078e000c */
[----:B------:R-:W-:Y:S01]  /*1c70*/  IMAD.MOV.U32 R3, RZ, RZ, R13 ;  /* 0x000000ffff037224 */ /* 0x000fe200078e000d */
[----:B------:R-:W-:Y:S06]  /*1c80*/  RET.REL.NODEC R20 `(_Z14adjust_hue_hwciiPhS_) ;  /* 0xffffffe014dc7950 */ /* 0x000fec0003c3ffff */
        .weak           $__internal_1_$__cuda_sm3x_div_rn_noftz_f32_slowpath
        .type           $__internal_1_$__cuda_sm3x_div_rn_noftz_f32_slowpath,@function
        .size           $__internal_1_$__cuda_sm3x_div_rn_noftz_f32_slowpath,(.L_x_46 - $__internal_1_$__cuda_sm3x_div_rn_noftz_f32_slowpath)
$__internal_1_$__cuda_sm3x_div_rn_noftz_f32_slowpath:
[----:B------:R-:W-:Y:S01]  /*1c90*/  SHF.R.U32.HI R10, RZ, 0x17, R2 ;  /* 0x00000017ff0a7819 */ /* 0x000fe20000011602 */
[----:B------:R-:W-:Y:S01]  /*1ca0*/  BSSY.RECONVERGENT B2, `(.L_x_33) ;  /* 0x0000062000027945 */ /* 0x000fe20003800200 */
[----:B------:R-:W-:Y:S02]  /*1cb0*/  SHF.R.U32.HI R9, RZ, 0x17, R3 ;  /* 0x00000017ff097819 */ /* 0x000fe40000011603 */
[----:B------:R-:W-:Y:S02]  /*1cc0*/  LOP3.LUT R10, R10, 0xff, RZ, 0xc0, !PT ;  /* 0x000000ff0a0a7812 */ /* 0x000fe400078ec0ff */
[----:B------:R-:W-:-:S03]  /*1cd0*/  LOP3.LUT R14, R9, 0xff, RZ, 0xc0, !PT ;  /* 0x000000ff090e7812 */ /* 0x000fc600078ec0ff */
[----:B------:R-:W-:Y:S02]  /*1ce0*/  VIADD R12, R10, 0xffffffff ;  /* 0xffffffff0a0c7836 */ /* 0x000fe40000000000 */
[----:B------:R-:W-:-:S03]  /*1cf0*/  VIADD R11, R14, 0xffffffff ;  /* 0xffffffff0e0b7836 */ /* 0x000fc60000000000 */
[----:B------:R-:W-:-:S04]  /*1d00*/  ISETP.GT.U32.AND P0, PT, R12, 0xfd, PT ;  /* 0x000000fd0c00780c */ /* 0x000fc80003f04070 */
[----:B------:R-:W-:-:S13]  /*1d10*/  ISETP.GT.U32.OR P0, PT, R11, 0xfd, P0 ;  /* 0x000000fd0b00780c */ /* 0x000fda0000704470 */
[----:B------:R-:W-:Y:S01]  /*1d20*/  @!P0 IMAD.MOV.U32 R9, RZ, RZ, RZ ;  /* 0x000000ffff098224 */ /* 0x000fe200078e00ff */
[----:B------:R-:W-:Y:S06]  /*1d30*/  @!P0 BRA `(.L_x_34) ;  /* 0x00000000005c8947 */ /* 0x000fec0003800000 */
[----:B------:R-:W-:Y:S02]  /*1d40*/  FSETP.GTU.FTZ.AND P0, PT, |R3|, +INF , PT ;  /* 0x7f8000000300780b */ /* 0x000fe40003f1c200 */
[----:B------:R-:W-:-:S04]  /*1d50*/  FSETP.GTU.FTZ.AND P1, PT, |R2|, +INF , PT ;  /* 0x7f8000000200780b */ /* 0x000fc80003f3c200 */
[----:B------:R-:W-:-:S13]  /*1d60*/  PLOP3.LUT P0, PT, P0, P1, PT, 0xf8, 0x8f ;  /* 0x00000000008f781c */ /* 0x000fda0000703f70 */
[----:B------:R-:W-:Y:S05]  /*1d70*/  @P0 BRA `(.L_x_35) ;  /* 0x00000004004c0947 */ /* 0x000fea0003800000 */
[----:B------:R-:W-:-:S13]  /*1d80*/  LOP3.LUT P0, RZ, R2, 0x7fffffff, R3, 0xc8, !PT ;  /* 0x7fffffff02ff7812 */ /* 0x000fda000780c803 */
[----:B------:R-:W-:Y:S05]  /*1d90*/  @!P0 BRA `(.L_x_36) ;  /* 0x00000004003c8947 */ /* 0x000fea0003800000 */
[C---:B------:R-:W-:Y:S02]  /*1da0*/  FSETP.NEU.FTZ.AND P0, PT, |R3|.reuse, +INF , PT ;  /* 0x7f8000000300780b */ /* 0x040fe40003f1d200 */
[----:B------:R-:W-:Y:S02]  /*1db0*/  FSETP.NEU.FTZ.AND P3, PT, |R2|, +INF , PT ;  /* 0x7f8000000200780b */ /* 0x000fe40003f7d200 */
[----:B------:R-:W-:-:S11]  /*1dc0*/  FSETP.NEU.FTZ.AND P1, PT, |R3|, +INF , PT ;  /* 0x7f8000000300780b */ /* 0x000fd60003f3d200 */
[----:B------:R-:W-:Y:S05]  /*1dd0*/  @!P3 BRA !P0, `(.L_x_36) ;  /* 0x00000004002cb947 */ /* 0x000fea0004000000 */
[----:B------:R-:W-:-:S04]  /*1de0*/  LOP3.LUT P0, RZ, R3, 0x7fffffff, RZ, 0xc0, !PT ;  /* 0x7fffffff03ff7812 */ /* 0x000fc8000780c0ff */
[----:B------:R-:W-:-:S13]  /*1df0*/  PLOP3.LUT P0, PT, P3, P0, PT, 0x2f, 0xf2 ;  /* 0x0000000000f2781c */ /* 0x000fda0001f00577 */
[----:B------:R-:W-:Y:S05]  /*1e00*/  @P0 BRA `(.L_x_37) ;  /* 0x0000000400180947 */ /* 0x000fea0003800000 */
[----:B------:R-:W-:-:S04]  /*1e10*/  LOP3.LUT P0, RZ, R2, 0x7fffffff, RZ, 0xc0, !PT ;  /* 0x7fffffff02ff7812 */ /* 0x000fc8000780c0ff */
[----:B------:R-:W-:-:S13]  /*1e20*/  PLOP3.LUT P0, PT, P1, P0, PT, 0x2f, 0xf2 ;  /* 0x0000000000f2781c */ /* 0x000fda0000f00577 */
[----:B------:R-:W-:Y:S05]  /*1e30*/  @P0 BRA `(.L_x_38) ;  /* 0x0000000400000947 */ /* 0x000fea0003800000 */
[----:B------:R-:W-:Y:S02]  /*1e40*/  ISETP.GE.AND P0, PT, R11, RZ, PT ;  /* 0x000000ff0b00720c */ /* 0x000fe40003f06270 */
[----:B------:R-:W-:-:S11]  /*1e50*/  ISETP.GE.AND P1, PT, R12, RZ, PT ;  /* 0x000000ff0c00720c */ /* 0x000fd60003f26270 */
[----:B------:R-:W-:Y:S02]  /*1e60*/  @P0 IMAD.MOV.U32 R9, RZ, RZ, RZ ;  /* 0x000000ffff090224 */ /* 0x000fe400078e00ff */
[----:B------:R-:W-:Y:S01]  /*1e70*/  @!P0 FFMA R3, R3, 1.84467440737095516160e+19, RZ ;  /* 0x5f80000003038823 */ /* 0x000fe200000000ff */
[----:B------:R-:W-:Y:S02]  /*1e80*/  @!P0 IMAD.MOV.U32 R9, RZ, RZ, -0x40 ;  /* 0xffffffc0ff098424 */ /* 0x000fe400078e00ff */
[----:B------:R-:W-:Y:S02]  /*1e90*/  @!P1 FFMA R2, R2, 1.84467440737095516160e+19, RZ ;  /* 0x5f80000002029823 */ /* 0x000fe400000000ff */
[----:B------:R-:W-:-:S07]  /*1ea0*/  @!P1 VIADD R9, R9, 0x40 ;  /* 0x0000004009099836 */ /* 0x000fce0000000000 */
.L_x_34:
[----:B------:R-:W-:Y:S01]  /*1eb0*/  LEA R11, R10, 0xc0800000, 0x17 ;  /* 0xc08000000a0b7811 */ /* 0x000fe200078eb8ff */
[----:B------:R-:W-:Y:S04]  /*1ec0*/  BSSY.RECONVERGENT B3, `(.L_x_39) ;  /* 0x0000036000037945 */ /* 0x000fe80003800200 */
[----:B------:R-:W-:Y:S02]  /*1ed0*/  IMAD.IADD R12, R2, 0x1, -R11 ;  /* 0x00000001020c7824 */ /* 0x000fe400078e0a0b */
[----:B------:R-:W-:Y:S02]  /*1ee0*/  VIADD R11, R14, 0xffffff81 ;  /* 0xffffff810e0b7836 */ /* 0x000fe40000000000 */
[----:B------:R-:W0:Y:S01]  /*1ef0*/  MUFU.RCP R13, R12 ;  /* 0x0000000c000d7308 */ /* 0x000e220000001000 */
[----:B------:R-:W-:Y:S01]  /*1f00*/  FADD.FTZ R15, -R12, -RZ ;  /* 0x800000ff0c0f7221 */ /* 0x000fe20000010100 */
[C---:B------:R-:W-:Y:S01]  /*1f10*/  IMAD R2, R11.reuse, -0x800000, R3 ;  /* 0xff8000000b027824 */ /* 0x040fe200078e0203 */
[----:B------:R-:W-:-:S05]  /*1f20*/  IADD3 R10, PT, PT, R11, 0x7f, -R10 ;  /* 0x0000007f0b0a7810 */ /* 0x000fca0007ffe80a */
[----:B------:R-:W-:Y:S02]  /*1f30*/  IMAD.IADD R10, R10, 0x1, R9 ;  /* 0x000000010a0a7824 */ /* 0x000fe400078e0209 */
[----:B0-----:R-:W-:-:S04]  /*1f40*/  FFMA R14, R13, R15, 1 ;  /* 0x3f8000000d0e7423 */ /* 0x001fc8000000000f */
[----:B------:R-:W-:-:S04]  /*1f50*/  FFMA R18, R13, R14, R13 ;  /* 0x0000000e0d127223 */ /* 0x000fc8000000000d */
[----:B------:R-:W-:-:S04]  /*1f60*/  FFMA R3, R2, R18, RZ ;  /* 0x0000001202037223 */ /* 0x000fc800000000ff */
[----:B------:R-:W-:-:S04]  /*1f70*/  FFMA R14, R15, R3, R2 ;  /* 0x000000030f0e7223 */ /* 0x000fc80000000002 */
[----:B------:R-:W-:-:S04]  /*1f80*/  FFMA R13, R18, R14, R3 ;  /* 0x0000000e120d7223 */ /* 0x000fc80000000003 */
[----:B------:R-:W-:-:S04]  /*1f90*/  FFMA R14, R15, R13, R2 ;  /* 0x0000000d0f0e7223 */ /* 0x000fc80000000002 */
[----:B------:R-:W-:-:S05]  /*1fa0*/  FFMA R2, R18, R14, R13 ;  /* 0x0000000e12027223 */ /* 0x000fca000000000d */
[----:B------:R-:W-:-:S04]  /*1fb0*/  SHF.R.U32.HI R3, RZ, 0x17, R2 ;  /* 0x00000017ff037819 */ /* 0x000fc80000011602 */
[----:B------:R-:W-:-:S05]  /*1fc0*/  LOP3.LUT R3, R3, 0xff, RZ, 0xc0, !PT ;  /* 0x000000ff03037812 */ /* 0x000fca00078ec0ff */
[----:B------:R-:W-:-:S04]  /*1fd0*/  IMAD.IADD R11, R3, 0x1, R10 ;  /* 0x00000001030b7824 */ /* 0x000fc800078e020a */
[----:B------:R-:W-:-:S05]  /*1fe0*/  VIADD R3, R11, 0xffffffff ;  /* 0xffffffff0b037836 */ /* 0x000fca0000000000 */
[----:B------:R-:W-:-:S13]  /*1ff0*/  ISETP.GE.U32.AND P0, PT, R3, 0xfe, PT ;  /* 0x000000fe0300780c */ /* 0x000fda0003f06070 */
[----:B------:R-:W-:Y:S05]  /*2000*/  @!P0 BRA `(.L_x_40) ;  /* 0x0000000000808947 */ /* 0x000fea0003800000 */
[----:B------:R-:W-:-:S13]  /*2010*/  ISETP.GT.AND P0, PT, R11, 0xfe, PT ;  /* 0x000000fe0b00780c */ /* 0x000fda0003f04270 */
[----:B------:R-:W-:Y:S05]  /*2020*/  @P0 BRA `(.L_x_41) ;  /* 0x00000000006c0947 */ /* 0x000fea0003800000 */
[----:B------:R-:W-:-:S13]  /*2030*/  ISETP.GE.AND P0, PT, R11, 0x1, PT ;  /* 0x000000010b00780c */ /* 0x000fda0003f06270 */
[----:B------:R-:W-:Y:S05]  /*2040*/  @P0 BRA `(.L_x_42) ;  /* 0x0000000000740947 */ /* 0x000fea0003800000 */
[----:B------:R-:W-:Y:S02]  /*2050*/  ISETP.GE.AND P0, PT, R11, -0x18, PT ;  /* 0xffffffe80b00780c */ /* 0x000fe40003f06270 */
[----:B------:R-:W-:-:S11]  /*2060*/  LOP3.LUT R2, R2, 0x80000000, RZ, 0xc0, !PT ;  /* 0x8000000002027812 */ /* 0x000fd600078ec0ff */
[----:B------:R-:W-:Y:S05]  /*2070*/  @!P0 BRA `(.L_x_42) ;  /* 0x0000000000688947 */ /* 0x000fea0003800000 */
[CCC-:B------:R-:W-:Y:S01]  /*2080*/  FFMA.RZ R3, R18.reuse, R14.reuse, R13.reuse ;  /* 0x0000000e12037223 */ /* 0x1c0fe2000000c00d */
[C---:B------:R-:W-:Y:S02]  /*2090*/  VIADD R12, R11.reuse, 0x20 ;  /* 0x000000200b0c7836 */ /* 0x040fe40000000000 */
[CCC-:B------:R-:W-:Y:S01]  /*20a0*/  FFMA.RM R10, R18.reuse, R14.reuse, R13.reuse ;  /* 0x0000000e120a7223 */ /* 0x1c0fe2000000400d */
[----:B------:R-:W-:Y:S02]  /*20b0*/  ISETP.NE.AND P3, PT, R11, RZ, PT ;  /* 0x000000ff0b00720c */ /* 0x000fe40003f65270 */
[----:B------:R-:W-:Y:S01]  /*20c0*/  LOP3.LUT R9, R3, 0x7fffff, RZ, 0xc0, !PT ;  /* 0x007fffff03097812 */ /* 0x000fe200078ec0ff */
[----:B------:R-:W-:Y:S01]  /*20d0*/  FFMA.RP R3, R18, R14, R13 ;  /* 0x0000000e12037223 */ /* 0x000fe2000000800d */
[----:B------:R-:W-:Y:S01]  /*20e0*/  ISETP.NE.AND P1, PT, R11, RZ, PT ;  /* 0x000000ff0b00720c */ /* 0x000fe20003f25270 */
[----:B------:R-:W-:Y:S01]  /*20f0*/  IMAD.MOV R11, RZ, RZ, -R11 ;  /* 0x000000ffff0b7224 */ /* 0x000fe200078e0a0b */
[----:B------:R-:W-:-:S02]  /*2100*/  LOP3.LUT R9, R9, 0x800000, RZ, 0xfc, !PT ;  /* 0x0080000009097812 */ /* 0x000fc400078efcff */
[----:B------:R-:W-:Y:S02]  /*2110*/  FSETP.NEU.FTZ.AND P0, PT, R3, R10, PT ;  /* 0x0000000a0300720b */ /* 0x000fe40003f1d000 */
[----:B------:R-:W-:Y:S02]  /*2120*/  SHF.L.U32 R12, R9, R12, RZ ;  /* 0x0000000c090c7219 */ /* 0x000fe400000006ff */
[----:B------:R-:W-:Y:S02]  /*2130*/  SEL R10, R11, RZ, P3 ;  /* 0x000000ff0b0a7207 */ /* 0x000fe40001800000 */
[----:B------:R-:W-:Y:S02]  /*2140*/  ISETP.NE.AND P1, PT, R12, RZ, P1 ;  /* 0x000000ff0c00720c */ /* 0x000fe40000f25270 */
[----:B------:R-:W-:Y:S02]  /*2150*/  SHF.R.U32.HI R10, RZ, R10, R9 ;  /* 0x0000000aff0a7219 */ /* 0x000fe40000011609 */
[----:B------:R-:W-:-:S02]  /*2160*/  PLOP3.LUT P0, PT, P0, P1, PT, 0xf8, 0x8f ;  /* 0x00000000008f781c */ /* 0x000fc40000703f70 */
[----:B------:R-:W-:Y:S02]  /*2170*/  SHF.R.U32.HI R12, RZ, 0x1, R10 ;  /* 0x00000001ff0c7819 */ /* 0x000fe4000001160a */
[----:B------:R-:W-:-:S04]  /*2180*/  SEL R3, RZ, 0x1, !P0 ;  /* 0x00000001ff037807 */ /* 0x000fc80004000000 */
[----:B------:R-:W-:-:S04]  /*2190*/  LOP3.LUT R3, R3, 0x1, R12, 0xf8, !PT ;  /* 0x0000000103037812 */ /* 0x000fc800078ef80c */
[----:B------:R-:W-:-:S05]  /*21a0*/  LOP3.LUT R3, R3, R10, RZ, 0xc0, !PT ;  /* 0x0000000a03037212 */ /* 0x000fca00078ec0ff */
[----:B------:R-:W-:-:S05]  /*21b0*/  IMAD.IADD R3, R12, 0x1, R3 ;  /* 0x000000010c037824 */ /* 0x000fca00078e0203 */
[----:B------:R-:W-:Y:S01]  /*21c0*/  LOP3.LUT R2, R3, R2, RZ, 0xfc, !PT ;  /* 0x0000000203027212 */ /* 0x000fe200078efcff */
[----:B------:R-:W-:Y:S06]  /*21d0*/  BRA `(.L_x_42) ;  /* 0x0000000000107947 */ /* 0x000fec0003800000 */
.L_x_41:
[----:B------:R-:W-:-:S04]  /*21e0*/  LOP3.LUT R2, R2, 0x80000000, RZ, 0xc0, !PT ;  /* 0x8000000002027812 */ /* 0x000fc800078ec0ff */
[----:B------:R-:W-:Y:S01]  /*21f0*/  LOP3.LUT R2, R2, 0x7f800000, RZ, 0xfc, !PT ;  /* 0x7f80000002027812 */ /* 0x000fe200078efcff */
[----:B------:R-:W-:Y:S06]  /*2200*/  BRA `(.L_x_42) ;  /* 0x0000000000047947 */ /* 0x000fec0003800000 */
.L_x_40:
[----:B------:R-:W-:-:S07]  /*2210*/  IMAD R2, R10, 0x800000, R2 ;  /* 0x008000000a027824 */ /* 0x000fce00078e0202 */
.L_x_42:
[----:B------:R-:W-:Y:S05]  /*2220*/  BSYNC.RECONVERGENT B3 ;  /* 0x0000000000037941 */ /* 0x000fea0003800200 */
.L_x_39:
[----:B------:R-:W-:Y:S05]  /*2230*/  BRA `(.L_x_43) ;  /* 0x0000000000207947 */ /* 0x000fea0003800000 */
.L_x_38:
[----:B------:R-:W-:-:S04]  /*2240*/  LOP3.LUT R2, R2, 0x80000000, R3, 0x48, !PT ;  /* 0x8000000002027812 */ /* 0x000fc800078e4803 */
[----:B------:R-:W-:Y:S01]  /*2250*/  LOP3.LUT R2, R2, 0x7f800000, RZ, 0xfc, !PT ;  /* 0x7f80000002027812 */ /* 0x000fe200078efcff */
[----:B------:R-:W-:Y:S06]  /*2260*/  BRA `(.L_x_43) ;  /* 0x0000000000147947 */ /* 0x000fec0003800000 */
.L_x_37:
[----:B------:R-:W-:Y:S01]  /*2270*/  LOP3.LUT R2, R2, 0x80000000, R3, 0x48, !PT ;  /* 0x8000000002027812 */ /* 0x000fe200078e4803 */
[----:B------:R-:W-:Y:S06]  /*2280*/  BRA `(.L_x_43) ;  /* 0x00000000000c7947 */ /* 0x000fec0003800000 */
.L_x_36:
[----:B------:R-:W0:Y:S01]  /*2290*/  MUFU.RSQ R2, -QNAN ;  /* 0xffc0000000027908 */ /* 0x000e220000001400 */
[----:B------:R-:W-:Y:S05]  /*22a0*/  BRA `(.L_x_43) ;  /* 0x0000000000047947 */ /* 0x000fea0003800000 */
.L_x_35:
[----:B------:R-:W-:-:S07]  /*22b0*/  FADD.FTZ R2, R3, R2 ;  /* 0x0000000203027221 */ /* 0x000fce0000010000 */
.L_x_43:
[----:B------:R-:W-:Y:S05]  /*22c0*/  BSYNC.RECONVERGENT B2 ;  /* 0x0000000000027941 */ /* 0x000fea0003800200 */
.L_x_33:
[----:B------:R-:W-:Y:S02]  /*22d0*/  IMAD.MOV.U32 R9, RZ, RZ, 0x0 ;  /* 0x00000000ff097424 */ /* 0x000fe400078e00ff */
[----:B0-----:R-:W-:Y:S02]  /*22e0*/  IMAD.MOV.U32 R14, RZ, RZ, R2 ;  /* 0x000000ffff0e7224 */ /* 0x001fe400078e0002 */
[----:B------:R-:W-:Y:S05]  /*22f0*/  RET.REL.NODEC R8 `(_Z14adjust_hue_hwciiPhS_) ;  /* 0xffffffdc08407950 */ /* 0x000fea0003c3ffff */
.L_x_44:
[----:B------:R-:W-:-:S00]  /*2300*/  BRA `(.L_x_44) ;  /* 0xfffffffc00fc7947 */ /* 0x000fc0000383ffff */
[----:B------:R-:W-:-:S00]  /*2310*/  NOP ;  /* 0x0000000000007918 */ /* 0x000fc00000000000 */
        /* <DEDUP_REMOVED lines=14> */
.L_x_46:


//--------------------- .nv.shared.reserved.0     --------------------------
	.section	.nv.shared.reserved.0,"aw",@nobits
	.weak		__nv_reservedSMEM_offset_0_alias
	.size		__nv_reservedSMEM_offset_0_alias, 0, 64
	.other		__nv_reservedSMEM_offset_0_alias,@"STO_CUDA_RESERVED_SHARED STV_DEFAULT"
__nv_reservedSMEM_offset_0_alias:
	.zero		0
	.zero		64


//--------------------- .nv.constant0._Z14adjust_hue_hwciiPhS_ --------------------------
	.section	.nv.constant0._Z14adjust_hue_hwciiPhS_,"a",@progbits
	.sectionflags	@""
	.align	4
.nv.constant0._Z14adjust_hue_hwciiPhS_:
	.zero		920


//--------------------- SYMBOLS --------------------------

	.type		.nv.reservedSmem.offset0,@object
	.size		.nv.reservedSmem.offset0,0x4
